// auto-generated by cutlass_sweep.gemm — config: {"arch": "sm_100", "cluster_m": 2, "cluster_n": 1, "dtype": "fp16", "stages": 4, "tile_k": 128, "tile_m": 128, "tile_n": 64}
#include "cutlass/cutlass.h"
#include "cutlass/gemm/collective/collective_builder.hpp"
#include "cutlass/gemm/device/gemm_universal_adapter.h"
#include "cutlass/gemm/kernel/gemm_universal.hpp"
#include "cutlass/epilogue/collective/collective_builder.hpp"

using ElemA = cutlass::half_t;
using ElemB = cutlass::half_t;
using ElemCD = cutlass::half_t;
using Acc  = float;
using TileShape    = cute::Shape<cute::_128, cute::_64, cute::_128>;
using ClusterShape = cute::Shape<cute::_2, cute::_1, cute::_1>;

using CollectiveEpilogue = typename cutlass::epilogue::collective::CollectiveBuilder<
    cutlass::arch::Sm100, cutlass::arch::OpClassTensorOp,
    TileShape, ClusterShape,
    cutlass::epilogue::collective::EpilogueTileAuto,
    Acc, Acc,
    ElemCD, cutlass::layout::RowMajor, 128 / cutlass::sizeof_bits<ElemCD>::value,
    ElemCD, cutlass::layout::RowMajor, 128 / cutlass::sizeof_bits<ElemCD>::value,
    cutlass::epilogue::collective::EpilogueScheduleAuto
  >::CollectiveOp;

using CollectiveMainloop = typename cutlass::gemm::collective::CollectiveBuilder<
    cutlass::arch::Sm100, cutlass::arch::OpClassTensorOp,
    ElemA, cutlass::layout::RowMajor, 128 / cutlass::sizeof_bits<ElemA>::value,
    ElemB, cutlass::layout::ColumnMajor, 128 / cutlass::sizeof_bits<ElemB>::value,
    Acc,
    TileShape, ClusterShape,
    cutlass::gemm::collective::StageCount<4>,
    cutlass::gemm::collective::KernelScheduleAuto
  >::CollectiveOp;

using GemmKernel = cutlass::gemm::kernel::GemmUniversal<
    cute::Shape<int,int,int,int>,
    CollectiveMainloop,
    CollectiveEpilogue
>;
using Gemm = cutlass::gemm::device::GemmUniversalAdapter<GemmKernel>;

// Force the device kernel symbol into the cubin without needing a host main.
auto* _anchor = &cutlass::device_kernel<GemmKernel>;


// ===== COMPILED SASS (sm_100a) =====

	.target	sm_100a

	.elftype	@"ET_EXEC"


//--------------------- .note.nv.tkinfo           --------------------------
	.section	.note.nv.tkinfo,"",@"SHT_NOTE"
	.sectionflags	@"SHF_NOTE_NV_TKINFO"
	.tkinfo
        /*0018*/ 	.word	0x00000002
        /*0030*/ 	.string	""
        /*0030*/ 	.string	"ptxas"
        /*0030*/ 	.string	"Cuda compilation tools, release 13.0, V13.0.88"
        /*0030*/ 	.string	"Build cuda_13.0.r13.0/compiler.36424714_0"
        /*0030*/ 	.string	"-arch sm_100a -m 64 "



//--------------------- .note.nv.cuinfo           --------------------------
	.section	.note.nv.cuinfo,"",@"SHT_NOTE"
	.sectionflags	@"SHF_NOTE_NV_CUINFO"
        /*0018*/ 	.short	0x0002
        /*001a*/ 	.short	0x0064
        /*001c*/ 	.short	0x0082
	.zero		2


//--------------------- .nv.info                  --------------------------
	.section	.nv.info,"",@"SHT_CUDA_INFO"
	.align	4


	//----- nvinfo : EIATTR_REGCOUNT
	.align		4
        /*0000*/ 	.byte	0x04, 0x2f
        /*0002*/ 	.short	(.L_19 - .L_18)
	.align		4
.L_18:
        /*0004*/ 	.word	index@(_ZN7cutlass13device_kernelINS_4gemm6kernel13GemmUniversalIN4cute5tupleIJiiiiEEENS1_10collective13CollectiveMmaINS1_35MainloopSm100TmaUmmaWarpSpecializedILi4ELi2ELi4ENS5_IJNS4_1CILi2EEENSA_ILi1EEESC_EEEEENS5_IJNSA_ILi128EEENSA_ILi64EEESF_EEENS_6half_tENS5_IJlSC_lEEESI_SJ_NS4_8TiledMMAINS4_8MMA_AtomIJNS4_26SM100_MMA_F16BF16_2x1SM_SSISI_SI_fLi128ELi64ELNS4_4UMMA5MajorE0ELSO_0ELNSN_7ScaleInE0ELSP_0EEEEEENS4_6LayoutINS5_IJSC_SC_SC_EEENS5_IJNSA_ILi0EEESU_SU_EEEEENS5_IJNS4_10UnderscoreESX_SX_EEEEENS4_18SM100_TMA_2SM_LOADENS4_14ComposedLayoutINS4_7SwizzleILi3ELi4ELi3EEENS4_18smem_ptr_flag_bitsILi16EEENSS_INS5_IJNSA_ILi8EEESG_EEENS5_IJSG_SC_EEEEEEEvNS4_8identityES10_S1A_vS1B_EENS_8epilogue10collective18CollectiveEpilogueINS1D_23Sm100TmaWarpSpecializedILi3ELi2ELi16ELb1ELb0EEEJNS5_IJSG_SG_SF_EEENS5_IJNSS_ISG_SC_EENSS_INS5_IJNSA_ILi16EEESB_EEENS5_IJSC_NSA_ILi32EEEEEEEEEEESI_SJ_SI_SJ_NS1D_6fusion15FusionCallbacksIS1H_NS1Q_17LinearCombinationISI_fSI_fLNS_15FloatRoundStyleE2EEES1I_S1P_JEEENS4_5SM1004TMEM4LOAD26SM100_TMEM_LOAD_32dp32b16xENS4_13SM90_TMA_LOADENS11_INS12_ILi1ELi4ELi3EEES15_NSS_INS5_IJS16_S1K_EEENS5_IJS1K_SC_EEEEEEENS4_39AutoVectorizingCopyWithAssumedAlignmentILi128EEENS4_14SM90_TMA_STOREES25_S27_S27_EEEvvEEEEvNT_6ParamsE)
        /*0008*/ 	.word	0x00000059


	//----- nvinfo : EIATTR_FRAME_SIZE
	.align		4
.L_19:
        /*000c*/ 	.byte	0x04, 0x11
        /*000e*/ 	.short	(.L_21 - .L_20)
	.align		4
.L_20:
        /*0010*/ 	.word	index@($__internal_2_$__cuda_sm10x_tcgen05_guardrail_trap_unallocated_columns_being_dealloced)
        /*0014*/ 	.word	0x00000000


	//----- nvinfo : EIATTR_FRAME_SIZE
	.align		4
.L_21:
        /*0018*/ 	.byte	0x04, 0x11
        /*001a*/ 	.short	(.L_23 - .L_22)
	.align		4
.L_22:
        /*001c*/ 	.word	index@($__internal_1_$__cuda_sm10x_tcgen05_guardrail_trap_phase_invalid_during_alloc)
        /*0020*/ 	.word	0x00000000


	//----- nvinfo : EIATTR_FRAME_SIZE
	.align		4
.L_23:
        /*0024*/ 	.byte	0x04, 0x11
        /*0026*/ 	.short	(.L_25 - .L_24)
	.align		4
.L_24:
        /*0028*/ 	.word	index@($__internal_0_$__cuda_sm10x_tcgen05_guardrail_trap_col_being_dealloced_not_returned_by_alloc)
        /*002c*/ 	.word	0x00000000


	//----- nvinfo : EIATTR_FRAME_SIZE
	.align		4
.L_25:
        /*0030*/ 	.byte	0x04, 0x11
        /*0032*/ 	.short	(.L_27 - .L_26)
	.align		4
.L_26:
        /*0034*/ 	.word	index@(_ZN7cutlass13device_kernelINS_4gemm6kernel13GemmUniversalIN4cute5tupleIJiiiiEEENS1_10collective13CollectiveMmaINS1_35MainloopSm100TmaUmmaWarpSpecializedILi4ELi2ELi4ENS5_IJNS4_1CILi2EEENSA_ILi1EEESC_EEEEENS5_IJNSA_ILi128EEENSA_ILi64EEESF_EEENS_6half_tENS5_IJlSC_lEEESI_SJ_NS4_8TiledMMAINS4_8MMA_AtomIJNS4_26SM100_MMA_F16BF16_2x1SM_SSISI_SI_fLi128ELi64ELNS4_4UMMA5MajorE0ELSO_0ELNSN_7ScaleInE0ELSP_0EEEEEENS4_6LayoutINS5_IJSC_SC_SC_EEENS5_IJNSA_ILi0EEESU_SU_EEEEENS5_IJNS4_10UnderscoreESX_SX_EEEEENS4_18SM100_TMA_2SM_LOADENS4_14ComposedLayoutINS4_7SwizzleILi3ELi4ELi3EEENS4_18smem_ptr_flag_bitsILi16EEENSS_INS5_IJNSA_ILi8EEESG_EEENS5_IJSG_SC_EEEEEEEvNS4_8identityES10_S1A_vS1B_EENS_8epilogue10collective18CollectiveEpilogueINS1D_23Sm100TmaWarpSpecializedILi3ELi2ELi16ELb1ELb0EEEJNS5_IJSG_SG_SF_EEENS5_IJNSS_ISG_SC_EENSS_INS5_IJNSA_ILi16EEESB_EEENS5_IJSC_NSA_ILi32EEEEEEEEEEESI_SJ_SI_SJ_NS1D_6fusion15FusionCallbacksIS1H_NS1Q_17LinearCombinationISI_fSI_fLNS_15FloatRoundStyleE2EEES1I_S1P_JEEENS4_5SM1004TMEM4LOAD26SM100_TMEM_LOAD_32dp32b16xENS4_13SM90_TMA_LOADENS11_INS12_ILi1ELi4ELi3EEES15_NSS_INS5_IJS16_S1K_EEENS5_IJS1K_SC_EEEEEEENS4_39AutoVectorizingCopyWithAssumedAlignmentILi128EEENS4_14SM90_TMA_STOREES25_S27_S27_EEEvvEEEEvNT_6ParamsE)
        /*0038*/ 	.word	0x00000000


	//----- nvinfo : EIATTR_MIN_STACK_SIZE
	.align		4
.L_27:
        /*003c*/ 	.byte	0x04, 0x12
        /*003e*/ 	.short	(.L_29 - .L_28)
	.align		4
.L_28:
        /*0040*/ 	.word	index@(_ZN7cutlass13device_kernelINS_4gemm6kernel13GemmUniversalIN4cute5tupleIJiiiiEEENS1_10collective13CollectiveMmaINS1_35MainloopSm100TmaUmmaWarpSpecializedILi4ELi2ELi4ENS5_IJNS4_1CILi2EEENSA_ILi1EEESC_EEEEENS5_IJNSA_ILi128EEENSA_ILi64EEESF_EEENS_6half_tENS5_IJlSC_lEEESI_SJ_NS4_8TiledMMAINS4_8MMA_AtomIJNS4_26SM100_MMA_F16BF16_2x1SM_SSISI_SI_fLi128ELi64ELNS4_4UMMA5MajorE0ELSO_0ELNSN_7ScaleInE0ELSP_0EEEEEENS4_6LayoutINS5_IJSC_SC_SC_EEENS5_IJNSA_ILi0EEESU_SU_EEEEENS5_IJNS4_10UnderscoreESX_SX_EEEEENS4_18SM100_TMA_2SM_LOADENS4_14ComposedLayoutINS4_7SwizzleILi3ELi4ELi3EEENS4_18smem_ptr_flag_bitsILi16EEENSS_INS5_IJNSA_ILi8EEESG_EEENS5_IJSG_SC_EEEEEEEvNS4_8identityES10_S1A_vS1B_EENS_8epilogue10collective18CollectiveEpilogueINS1D_23Sm100TmaWarpSpecializedILi3ELi2ELi16ELb1ELb0EEEJNS5_IJSG_SG_SF_EEENS5_IJNSS_ISG_SC_EENSS_INS5_IJNSA_ILi16EEESB_EEENS5_IJSC_NSA_ILi32EEEEEEEEEEESI_SJ_SI_SJ_NS1D_6fusion15FusionCallbacksIS1H_NS1Q_17LinearCombinationISI_fSI_fLNS_15FloatRoundStyleE2EEES1I_S1P_JEEENS4_5SM1004TMEM4LOAD26SM100_TMEM_LOAD_32dp32b16xENS4_13SM90_TMA_LOADENS11_INS12_ILi1ELi4ELi3EEES15_NSS_INS5_IJS16_S1K_EEENS5_IJS1K_SC_EEEEEEENS4_39AutoVectorizingCopyWithAssumedAlignmentILi128EEENS4_14SM90_TMA_STOREES25_S27_S27_EEEvvEEEEvNT_6ParamsE)
        /*0044*/ 	.word	0x00000000
.L_29:


//--------------------- .nv.compat                --------------------------
	.section	.nv.compat,"",@"SHT_CUDA_COMPAT_INFO"
	.align	4
        /*0000*/ 	.byte	0x02, 0x09, 0x01, 0x00, 0x02, 0x02, 0x02, 0x00, 0x02, 0x05, 0x05, 0x00, 0x03, 0x07, 0x01, 0x01
        /*0010*/ 	.byte	0x02, 0x03, 0x01, 0x00, 0x02, 0x06, 0x01, 0x00, 0x04, 0x0b, 0x08, 0x00, 0x09, 0x00, 0x00, 0x00
        /*0020*/ 	.byte	0x00, 0x00, 0x00, 0x00


//--------------------- .nv.info._ZN7cutlass13device_kernelINS_4gemm6kernel13GemmUniversalIN4cute5tupleIJiiiiEEENS1_10collective13CollectiveMmaINS1_35MainloopSm100TmaUmmaWarpSpecializedILi4ELi2ELi4ENS5_IJNS4_1CILi2EEENSA_ILi1EEESC_EEEEENS5_IJNSA_ILi128EEENSA_ILi64EEESF_EEENS_6half_tENS5_IJlSC_lEEESI_SJ_NS4_8TiledMMAINS4_8MMA_AtomIJNS4_26SM100_MMA_F16BF16_2x1SM_SSISI_SI_fLi128ELi64ELNS4_4UMMA5MajorE0ELSO_0ELNSN_7ScaleInE0ELSP_0EEEEEENS4_6LayoutINS5_IJSC_SC_SC_EEENS5_IJNSA_ILi0EEESU_SU_EEEEENS5_IJNS4_10UnderscoreESX_SX_EEEEENS4_18SM100_TMA_2SM_LOADENS4_14ComposedLayoutINS4_7SwizzleILi3ELi4ELi3EEENS4_18smem_ptr_flag_bitsILi16EEENSS_INS5_IJNSA_ILi8EEESG_EEENS5_IJSG_SC_EEEEEEEvNS4_8identityES10_S1A_vS1B_EENS_8epilogue10collective18CollectiveEpilogueINS1D_23Sm100TmaWarpSpecializedILi3ELi2ELi16ELb1ELb0EEEJNS5_IJSG_SG_SF_EEENS5_IJNSS_ISG_SC_EENSS_INS5_IJNSA_ILi16EEESB_EEENS5_IJSC_NSA_ILi32EEEEEEEEEEESI_SJ_SI_SJ_NS1D_6fusion15FusionCallbacksIS1H_NS1Q_17LinearCombinationISI_fSI_fLNS_15FloatRoundStyleE2EEES1I_S1P_JEEENS4_5SM1004TMEM4LOAD26SM100_TMEM_LOAD_32dp32b16xENS4_13SM90_TMA_LOADENS11_INS12_ILi1ELi4ELi3EEES15_NSS_INS5_IJS16_S1K_EEENS5_IJS1K_SC_EEEEEEENS4_39AutoVectorizingCopyWithAssumedAlignmentILi128EEENS4_14SM90_TMA_STOREES25_S27_S27_EEEvvEEEEvNT_6ParamsE --------------------------
	.section	.nv.info._ZN7cutlass13device_kernelINS_4gemm6kernel13GemmUniversalIN4cute5tupleIJiiiiEEENS1_10collective13CollectiveMmaINS1_35MainloopSm100TmaUmmaWarpSpecializedILi4ELi2ELi4ENS5_IJNS4_1CILi2EEENSA_ILi1EEESC_EEEEENS5_IJNSA_ILi128EEENSA_ILi64EEESF_EEENS_6half_tENS5_IJlSC_lEEESI_SJ_NS4_8TiledMMAINS4_8MMA_AtomIJNS4_26SM100_MMA_F16BF16_2x1SM_SSISI_SI_fLi128ELi64ELNS4_4UMMA5MajorE0ELSO_0ELNSN_7ScaleInE0ELSP_0EEEEEENS4_6LayoutINS5_IJSC_SC_SC_EEENS5_IJNSA_ILi0EEESU_SU_EEEEENS5_IJNS4_10UnderscoreESX_SX_EEEEENS4_18SM100_TMA_2SM_LOADENS4_14ComposedLayoutINS4_7SwizzleILi3ELi4ELi3EEENS4_18smem_ptr_flag_bitsILi16EEENSS_INS5_IJNSA_ILi8EEESG_EEENS5_IJSG_SC_EEEEEEEvNS4_8identityES10_S1A_vS1B_EENS_8epilogue10collective18CollectiveEpilogueINS1D_23Sm100TmaWarpSpecializedILi3ELi2ELi16ELb1ELb0EEEJNS5_IJSG_SG_SF_EEENS5_IJNSS_ISG_SC_EENSS_INS5_IJNSA_ILi16EEESB_EEENS5_IJSC_NSA_ILi32EEEEEEEEEEESI_SJ_SI_SJ_NS1D_6fusion15FusionCallbacksIS1H_NS1Q_17LinearCombinationISI_fSI_fLNS_15FloatRoundStyleE2EEES1I_S1P_JEEENS4_5SM1004TMEM4LOAD26SM100_TMEM_LOAD_32dp32b16xENS4_13SM90_TMA_LOADENS11_INS12_ILi1ELi4ELi3EEES15_NSS_INS5_IJS16_S1K_EEENS5_IJS1K_SC_EEEEEEENS4_39AutoVectorizingCopyWithAssumedAlignmentILi128EEENS4_14SM90_TMA_STOREES25_S27_S27_EEEvvEEEEvNT_6ParamsE,"",@"SHT_CUDA_INFO"
	.sectionflags	@""
	.align	4


	//----- nvinfo : EIATTR_CUDA_API_VERSION
	.align		4
        /*0000*/ 	.byte	0x04, 0x37
        /*0002*/ 	.short	(.L_31 - .L_30)
.L_30:
        /*0004*/ 	.word	0x00000082


	//----- nvinfo : EIATTR_KPARAM_INFO
	.align		4
.L_31:
        /*0008*/ 	.byte	0x04, 0x17
        /*000a*/ 	.short	(.L_33 - .L_32)
.L_32:
        /*000c*/ 	.word	0x00000000
        /*0010*/ 	.short	0x0000
        /*0012*/ 	.short	0x0000
        /*0014*/ 	.byte	0x00, 0xf0, 0x01, 0x20


	//----- nvinfo : EIATTR_AT_ENTRY_FRAGMENTS
	.align		4
.L_33:
        /*0018*/ 	.byte	0x04, 0x4f
        /*001a*/ 	.short	(.L_35 - .L_34)


	//   ....[0]....
.L_34:
        /*001c*/ 	.word	0x00000007


	//----- nvinfo : EIATTR_RESERVED_SMEM_USED
	.align		4
.L_35:
        /*0020*/ 	.byte	0x01, 0x41
	.zero		2


	//----- nvinfo : EIATTR_SPARSE_MMA_MASK
	.align		4
        /*0024*/ 	.byte	0x03, 0x50
        /*0026*/ 	.short	0x0000


	//----- nvinfo : EIATTR_TCGEN05_2CTA_USED
	.align		4
        /*0028*/ 	.byte	0x01, 0x52
	.zero		2


	//----- nvinfo : EIATTR_MAXREG_COUNT
	.align		4
        /*002c*/ 	.byte	0x03, 0x1b
        /*002e*/ 	.short	0x00ff


	//----- nvinfo : EIATTR_NUM_BARRIERS
	.align		4
        /*0030*/ 	.byte	0x02, 0x4c
        /*0032*/ 	.byte	0x07
	.zero		1


	//----- nvinfo : EIATTR_EXTERNS
	.align		4
        /*0034*/ 	.byte	0x04, 0x0f
        /*0036*/ 	.short	(.L_37 - .L_36)


	//   ....[0]....
	.align		4
.L_36:
        /*0038*/ 	.word	index@(__assertfail)


	//----- nvinfo : EIATTR_MERCURY_ISA_VERSION
	.align		4
.L_37:
        /*003c*/ 	.byte	0x03, 0x5f
        /*003e*/ 	.short	0x0101


	//----- nvinfo : EIATTR_INT_WARP_WIDE_INSTR_OFFSETS
	.align		4
        /*0040*/ 	.byte	0x04, 0x31
        /*0042*/ 	.short	(.L_39 - .L_38)


	//   ....[0]....
.L_38:
        /*0044*/ 	.word	0x00000cf0


	//   ....[1]....
        /*0048*/ 	.word	0x00000d90


	//   ....[2]....
        /*004c*/ 	.word	0x00002260


	//   ....[3]....
        /*0050*/ 	.word	0x00004300


	//   ....[4]....
        /*0054*/ 	.word	0x00004320


	//   ....[5]....
        /*0058*/ 	.word	0x00004350


	//   ....[6]....
        /*005c*/ 	.word	0x00004c60


	//   ....[7]....
        /*0060*/ 	.word	0x00004cd0


	//   ....[8]....
        /*0064*/ 	.word	0x00004de0


	//   ....[9]....
        /*0068*/ 	.word	0x00004fb0


	//   ....[10]....
        /*006c*/ 	.word	0x00005060


	//   ....[11]....
        /*0070*/ 	.word	0x00005180


	//----- nvinfo : EIATTR_COOP_GROUP_MASK_REGIDS
	.align		4
.L_39:
        /*0074*/ 	.byte	0x04, 0x29
        /*0076*/ 	.short	(.L_41 - .L_40)


	//   ....[0]....
.L_40:
        /*0078*/ 	.word	0xffffffff


	//   ....[1]....
        /*007c*/ 	.word	0xffffffff


	//   ....[2]....
        /*0080*/ 	.word	0xffffffff


	//   ....[3]....
        /*0084*/ 	.word	0xffffffff


	//   ....[4]....
        /*0088*/ 	.word	0xffffffff


	//   ....[5]....
        /*008c*/ 	.word	0xffffffff


	//   ....[6]....
        /*0090*/ 	.word	0xffffffff


	//   ....[7]....
        /*0094*/ 	.word	0xffffffff


	//   ....[8]....
        /*0098*/ 	.word	0xffffffff


	//   ....[9]....
        /*009c*/ 	.word	0xffffffff


	//   ....[10]....
        /*00a0*/ 	.word	0xffffffff


	//   ....[11]....
        /*00a4*/ 	.word	0xffffffff


	//   ....[12]....
        /*00a8*/ 	.word	0xffffffff


	//   ....[13]....
        /*00ac*/ 	.word	0xffffffff


	//----- nvinfo : EIATTR_COOP_GROUP_INSTR_OFFSETS
	.align		4
.L_41:
        /*00b0*/ 	.byte	0x04, 0x28
        /*00b2*/ 	.short	(.L_43 - .L_42)


	//   ....[0]....
.L_42:
        /*00b4*/ 	.word	0x000000c0


	//   ....[1]....
        /*00b8*/ 	.word	0x00000500


	//   ....[2]....
        /*00bc*/ 	.word	0x00000680


	//   ....[3]....
        /*00c0*/ 	.word	0x000007f0


	//   ....[4]....
        /*00c4*/ 	.word	0x000008e0


	//   ....[5]....
        /*00c8*/ 	.word	0x00000a40


	//   ....[6]....
        /*00cc*/ 	.word	0x00000bd0


	//   ....[7]....
        /*00d0*/ 	.word	0x00000e10


	//   ....[8]....
        /*00d4*/ 	.word	0x00002140


	//   ....[9]....
        /*00d8*/ 	.word	0x00002f20


	//   ....[10]....
        /*00dc*/ 	.word	0x000033f0


	//   ....[11]....
        /*00e0*/ 	.word	0x00003420


	//   ....[12]....
        /*00e4*/ 	.word	0x00004200


	//   ....[13]....
        /*00e8*/ 	.word	0x00004410


	//----- nvinfo : EIATTR_VRC_CTA_INIT_COUNT
	.align		4
.L_43:
        /*00ec*/ 	.byte	0x02, 0x4a
        /*00ee*/ 	.byte	0x80
	.zero		1


	//----- nvinfo : EIATTR_SYSCALL_OFFSETS
	.align		4
        /*00f0*/ 	.byte	0x04, 0x46
        /*00f2*/ 	.short	(.L_45 - .L_44)


	//   ....[0]....
.L_44:
        /*00f4*/ 	.word	0x00005d10


	//   ....[1]....
        /*00f8*/ 	.word	0x00005e00


	//   ....[2]....
        /*00fc*/ 	.word	0x000065c0


	//   ....[3]....
        /*0100*/ 	.word	0x00006f40


	//----- nvinfo : EIATTR_MBARRIER_INSTR_OFFSETS
	.align		4
.L_45:
        /*0104*/ 	.byte	0x04, 0x39
        /*0106*/ 	.short	(.L_47 - .L_46)


	//   ....[0]....
.L_46:
        /*0108*/ 	.word	0x000005f0
        /*010c*/ 	.word	0x000000ff
        /*0110*/ 	.word	0x00000000
        /*0114*/ 	.short	0x0100
        /*0116*/ 	.byte	0x08
	.zero		1


	//   ....[1]....
        /*0118*/ 	.word	0x00000600
        /*011c*/ 	.word	0x000000ff
        /*0120*/ 	.word	0x00000020
        /*0124*/ 	.short	0x0100
        /*0126*/ 	.byte	0x08
	.zero		1


	//   ....[2]....
        /*0128*/ 	.word	0x00000610
        /*012c*/ 	.word	0x000000ff
        /*0130*/ 	.word	0x00000008
        /*0134*/ 	.short	0x0100
        /*0136*/ 	.byte	0x08
	.zero		1


	//   ....[3]....
        /*0138*/ 	.word	0x00000620
        /*013c*/ 	.word	0x000000ff
        /*0140*/ 	.word	0x00000028
        /*0144*/ 	.short	0x0100
        /*0146*/ 	.byte	0x08
	.zero		1


	//   ....[4]....
        /*0148*/ 	.word	0x00000630
        /*014c*/ 	.word	0x000000ff
        /*0150*/ 	.word	0x00000010
        /*0154*/ 	.short	0x0100
        /*0156*/ 	.byte	0x08
	.zero		1


	//   ....[5]....
        /*0158*/ 	.word	0x00000640
        /*015c*/ 	.word	0x000000ff
        /*0160*/ 	.word	0x00000030
        /*0164*/ 	.short	0x0100
        /*0166*/ 	.byte	0x08
	.zero		1


	//   ....[6]....
        /*0168*/ 	.word	0x00000650
        /*016c*/ 	.word	0x000000ff
        /*0170*/ 	.word	0x00000018
        /*0174*/ 	.short	0x0100
        /*0176*/ 	.byte	0x08
	.zero		1


	//   ....[7]....
        /*0178*/ 	.word	0x00000660
        /*017c*/ 	.word	0x000000ff
        /*0180*/ 	.word	0x00000038
        /*0184*/ 	.short	0x0100
        /*0186*/ 	.byte	0x08
	.zero		1


	//   ....[8]....
        /*0188*/ 	.word	0x00000780
        /*018c*/ 	.word	0x000000ff
        /*0190*/ 	.word	0x00000040
        /*0194*/ 	.short	0x0100
        /*0196*/ 	.byte	0x09
	.zero		1


	//   ....[9]....
        /*0198*/ 	.word	0x00000790
        /*019c*/ 	.word	0x000000ff
        /*01a0*/ 	.word	0x00000058
        /*01a4*/ 	.short	0x0100
        /*01a6*/ 	.byte	0x09
	.zero		1


	//   ....[10]....
        /*01a8*/ 	.word	0x000007a0
        /*01ac*/ 	.word	0x000000ff
        /*01b0*/ 	.word	0x00000048
        /*01b4*/ 	.short	0x0100
        /*01b6*/ 	.byte	0x09
	.zero		1


	//   ....[11]....
        /*01b8*/ 	.word	0x000007b0
        /*01bc*/ 	.word	0x000000ff
        /*01c0*/ 	.word	0x00000060
        /*01c4*/ 	.short	0x0100
        /*01c6*/ 	.byte	0x09
	.zero		1


	//   ....[12]....
        /*01c8*/ 	.word	0x000007c0
        /*01cc*/ 	.word	0x000000ff
        /*01d0*/ 	.word	0x00000050
        /*01d4*/ 	.short	0x0100
        /*01d6*/ 	.byte	0x09
	.zero		1


	//   ....[13]....
        /*01d8*/ 	.word	0x000007d0
        /*01dc*/ 	.word	0x000000ff
        /*01e0*/ 	.word	0x00000068
        /*01e4*/ 	.short	0x0100
        /*01e6*/ 	.byte	0x09
	.zero		1


	//   ....[14]....
        /*01e8*/ 	.word	0x000008b0
        /*01ec*/ 	.word	0x000000ff
        /*01f0*/ 	.word	0x00000070
        /*01f4*/ 	.short	0x0100
        /*01f6*/ 	.byte	0x08
	.zero		1


	//   ....[15]....
        /*01f8*/ 	.word	0x000008c0
        /*01fc*/ 	.word	0x000000ff
        /*0200*/ 	.word	0x00000078
        /*0204*/ 	.short	0x0100
        /*0206*/ 	.byte	0x08
	.zero		1


	//   ....[16]....
        /*0208*/ 	.word	0x000009f0
        /*020c*/ 	.word	0x000000ff
        /*0210*/ 	.word	0x00000080
        /*0214*/ 	.short	0x0100
        /*0216*/ 	.byte	0x08
	.zero		1


	//   ....[17]....
        /*0218*/ 	.word	0x00000a00
        /*021c*/ 	.word	0x000000ff
        /*0220*/ 	.word	0x00000090
        /*0224*/ 	.short	0x0100
        /*0226*/ 	.byte	0x08
	.zero		1


	//   ....[18]....
        /*0228*/ 	.word	0x00000a10
        /*022c*/ 	.word	0x000000ff
        /*0230*/ 	.word	0x00000088
        /*0234*/ 	.short	0x0100
        /*0236*/ 	.byte	0x08
	.zero		1


	//   ....[19]....
        /*0238*/ 	.word	0x00000a20
        /*023c*/ 	.word	0x000000ff
        /*0240*/ 	.word	0x00000098
        /*0244*/ 	.short	0x0100
        /*0246*/ 	.byte	0x08
	.zero		1


	//   ....[20]....
        /*0248*/ 	.word	0x00000b40
        /*024c*/ 	.word	0x000000ff
        /*0250*/ 	.word	0x000000a0
        /*0254*/ 	.short	0x0100
        /*0256*/ 	.byte	0x09
	.zero		1


	//   ....[21]....
        /*0258*/ 	.word	0x00000b50
        /*025c*/ 	.word	0x000000ff
        /*0260*/ 	.word	0x000000c0
        /*0264*/ 	.short	0x0100
        /*0266*/ 	.byte	0x09
	.zero		1


	//   ....[22]....
        /*0268*/ 	.word	0x00000b60
        /*026c*/ 	.word	0x000000ff
        /*0270*/ 	.word	0x000000a8
        /*0274*/ 	.short	0x0100
        /*0276*/ 	.byte	0x09
	.zero		1


	//   ....[23]....
        /*0278*/ 	.word	0x00000b70
        /*027c*/ 	.word	0x000000ff
        /*0280*/ 	.word	0x000000c8
        /*0284*/ 	.short	0x0100
        /*0286*/ 	.byte	0x09
	.zero		1


	//   ....[24]....
        /*0288*/ 	.word	0x00000b80
        /*028c*/ 	.word	0x000000ff
        /*0290*/ 	.word	0x000000b0
        /*0294*/ 	.short	0x0100
        /*0296*/ 	.byte	0x09
	.zero		1


	//   ....[25]....
        /*0298*/ 	.word	0x00000b90
        /*029c*/ 	.word	0x000000ff
        /*02a0*/ 	.word	0x000000d0
        /*02a4*/ 	.short	0x0100
        /*02a6*/ 	.byte	0x09
	.zero		1


	//   ....[26]....
        /*02a8*/ 	.word	0x00000ba0
        /*02ac*/ 	.word	0x000000ff
        /*02b0*/ 	.word	0x000000b8
        /*02b4*/ 	.short	0x0100
        /*02b6*/ 	.byte	0x09
	.zero		1


	//   ....[27]....
        /*02b8*/ 	.word	0x00000bb0
        /*02bc*/ 	.word	0x000000ff
        /*02c0*/ 	.word	0x000000d8
        /*02c4*/ 	.short	0x0100
        /*02c6*/ 	.byte	0x09
	.zero		1


	//   ....[28]....
        /*02c8*/ 	.word	0x00000ca0
        /*02cc*/ 	.word	0x000000ff
        /*02d0*/ 	.word	0x000000e0
        /*02d4*/ 	.short	0x0100
        /*02d6*/ 	.byte	0x08
	.zero		1


	//   ....[29]....
        /*02d8*/ 	.word	0x00000cb0
        /*02dc*/ 	.word	0x000000ff
        /*02e0*/ 	.word	0x000000f0
        /*02e4*/ 	.short	0x0100
        /*02e6*/ 	.byte	0x08
	.zero		1


	//   ....[30]....
        /*02e8*/ 	.word	0x00000cc0
        /*02ec*/ 	.word	0x000000ff
        /*02f0*/ 	.word	0x000000e8
        /*02f4*/ 	.short	0x0100
        /*02f6*/ 	.byte	0x08
	.zero		1


	//   ....[31]....
        /*02f8*/ 	.word	0x00000cd0
        /*02fc*/ 	.word	0x000000ff
        /*0300*/ 	.word	0x000000f8
        /*0304*/ 	.short	0x0100
        /*0306*/ 	.byte	0x08
	.zero		1


	//   ....[32]....
        /*0308*/ 	.word	0x00000dc0
        /*030c*/ 	.word	0x000000ff
        /*0310*/ 	.word	0x00000100
        /*0314*/ 	.short	0x0100
        /*0316*/ 	.byte	0x06
	.zero		1


	//   ....[33]....
        /*0318*/ 	.word	0x000017e0
        /*031c*/ 	.word	0x00000003
        /*0320*/ 	.word	0x000000f0
        /*0324*/ 	.short	0x010a
        /*0326*/ 	.byte	0xff
	.zero		1


	//   ....[34]....
        /*0328*/ 	.word	0x00001810
        /*032c*/ 	.word	0x00000003
        /*0330*/ 	.word	0x000000e0
        /*0334*/ 	.short	0x0101
        /*0336*/ 	.byte	0xff
	.zero		1


	//   ....[35]....
        /*0338*/ 	.word	0x00001910
        /*033c*/ 	.word	0x000000ff
        /*0340*/ 	.word	0x00000020
        /*0344*/ 	.short	0x010a
        /*0346*/ 	.byte	0x08
	.zero		1


	//   ....[36]....
        /*0348*/ 	.word	0x000019e0
        /*034c*/ 	.word	0x000000ff
        /*0350*/ 	.word	0x00000020
        /*0354*/ 	.short	0x010a
        /*0356*/ 	.byte	0x21
	.zero		1


	//   ....[37]....
        /*0358*/ 	.word	0x00001b90
        /*035c*/ 	.word	0x000000ff
        /*0360*/ 	.word	0x00000020
        /*0364*/ 	.short	0x010a
        /*0366*/ 	.byte	0x08
	.zero		1


	//   ....[38]....
        /*0368*/ 	.word	0x00001d50
        /*036c*/ 	.word	0x000000ff
        /*0370*/ 	.word	0x00000078
        /*0374*/ 	.short	0x0101
        /*0376*/ 	.byte	0x04
	.zero		1


	//   ....[39]....
        /*0378*/ 	.word	0x00001d70
        /*037c*/ 	.word	0x000000ff
        /*0380*/ 	.word	0x00000020
        /*0384*/ 	.short	0x010a
        /*0386*/ 	.byte	0x08
	.zero		1


	//   ....[40]....
        /*0388*/ 	.word	0x00001df0
        /*038c*/ 	.word	0x000000ff
        /*0390*/ 	.word	0x00000020
        /*0394*/ 	.short	0x010a
        /*0396*/ 	.byte	0x21
	.zero		1


	//   ....[41]....
        /*0398*/ 	.word	0x00001f80
        /*039c*/ 	.word	0x000000ff
        /*03a0*/ 	.word	0x00000020
        /*03a4*/ 	.short	0x010a
        /*03a6*/ 	.byte	0x08
	.zero		1


	//   ....[42]....
        /*03a8*/ 	.word	0x00002170
        /*03ac*/ 	.word	0x00000002
        /*03b0*/ 	.word	0x00000080
        /*03b4*/ 	.short	0x010a
        /*03b6*/ 	.byte	0xff
	.zero		1


	//   ....[43]....
        /*03b8*/ 	.word	0x00002230
        /*03bc*/ 	.word	0x00000002
        /*03c0*/ 	.word	0x00000000
        /*03c4*/ 	.short	0x0101
        /*03c6*/ 	.byte	0xff
	.zero		1


	//   ....[44]....
        /*03c8*/ 	.word	0x00002790
        /*03cc*/ 	.word	0x000000ff
        /*03d0*/ 	.word	0x00000000
        /*03d4*/ 	.short	0x010a
        /*03d6*/ 	.byte	0x05
	.zero		1


	//   ....[45]....
        /*03d8*/ 	.word	0x00002820
        /*03dc*/ 	.word	0x000000ff
        /*03e0*/ 	.word	0x00000000
        /*03e4*/ 	.short	0x010a
        /*03e6*/ 	.byte	0x05
	.zero		1


	//   ....[46]....
        /*03e8*/ 	.word	0x000028b0
        /*03ec*/ 	.word	0x000000ff
        /*03f0*/ 	.word	0x00000000
        /*03f4*/ 	.short	0x010a
        /*03f6*/ 	.byte	0x05
	.zero		1


	//   ....[47]....
        /*03f8*/ 	.word	0x00002950
        /*03fc*/ 	.word	0x00000000
        /*0400*/ 	.word	0x00000000
        /*0404*/ 	.short	0x010a
        /*0406*/ 	.byte	0xff
	.zero		1


	//   ....[48]....
        /*0408*/ 	.word	0x00002a80
        /*040c*/ 	.word	0x00000000
        /*0410*/ 	.word	0x000000e0
        /*0414*/ 	.short	0x010a
        /*0416*/ 	.byte	0xff
	.zero		1


	//   ....[49]....
        /*0418*/ 	.word	0x00002af0
        /*041c*/ 	.word	0x00000004
        /*0420*/ 	.word	0x00000000
        /*0424*/ 	.short	0x0101
        /*0426*/ 	.byte	0xff
	.zero		1


	//   ....[50]....
        /*0428*/ 	.word	0x00002b10
        /*042c*/ 	.word	0x000000ff
        /*0430*/ 	.word	0x00000090
        /*0434*/ 	.short	0x010a
        /*0436*/ 	.byte	0x05
	.zero		1


	//   ....[51]....
        /*0438*/ 	.word	0x00002c30
        /*043c*/ 	.word	0x00000000
        /*0440*/ 	.word	0x00000080
        /*0444*/ 	.short	0x010a
        /*0446*/ 	.byte	0xff
	.zero		1


	//   ....[52]....
        /*0448*/ 	.word	0x00002d30
        /*044c*/ 	.word	0x00000000
        /*0450*/ 	.word	0x00000000
        /*0454*/ 	.short	0x0101
        /*0456*/ 	.byte	0xff
	.zero		1


	//   ....[53]....
        /*0458*/ 	.word	0x00002dc0
        /*045c*/ 	.word	0x000000ff
        /*0460*/ 	.word	0x00000090
        /*0464*/ 	.short	0x0106
        /*0466*/ 	.byte	0x05
	.zero		1


	//   ....[54]....
        /*0468*/ 	.word	0x00002de0
        /*046c*/ 	.word	0x000000ff
        /*0470*/ 	.word	0x00000090
        /*0474*/ 	.short	0x010a
        /*0476*/ 	.byte	0x05
	.zero		1


	//   ....[55]....
        /*0478*/ 	.word	0x00002e70
        /*047c*/ 	.word	0x000000ff
        /*0480*/ 	.word	0x00000090
        /*0484*/ 	.short	0x0106
        /*0486*/ 	.byte	0x04
	.zero		1


	//   ....[56]....
        /*0488*/ 	.word	0x00002eb0
        /*048c*/ 	.word	0x00000000
        /*0490*/ 	.word	0x00000090
        /*0494*/ 	.short	0x010a
        /*0496*/ 	.byte	0xff
	.zero		1


	//   ....[57]....
        /*0498*/ 	.word	0x000030f0
        /*049c*/ 	.word	0x000000ff
        /*04a0*/ 	.word	0x00000008
        /*04a4*/ 	.short	0x010a
        /*04a6*/ 	.byte	0x06
	.zero		1


	//   ....[58]....
        /*04a8*/ 	.word	0x00003110
        /*04ac*/ 	.word	0x000000ff
        /*04b0*/ 	.word	0x00000008
        /*04b4*/ 	.short	0x010a
        /*04b6*/ 	.byte	0x06
	.zero		1


	//   ....[59]....
        /*04b8*/ 	.word	0x000032a0
        /*04bc*/ 	.word	0x000000ff
        /*04c0*/ 	.word	0x00000008
        /*04c4*/ 	.short	0x010a
        /*04c6*/ 	.byte	0x06
	.zero		1


	//   ....[60]....
        /*04c8*/ 	.word	0x000032c0
        /*04cc*/ 	.word	0x000000ff
        /*04d0*/ 	.word	0x00000008
        /*04d4*/ 	.short	0x010a
        /*04d6*/ 	.byte	0x06
	.zero		1


	//   ....[61]....
        /*04d8*/ 	.word	0x00003380
        /*04dc*/ 	.word	0x000000ff
        /*04e0*/ 	.word	0x00000000
        /*04e4*/ 	.short	0x0101
        /*04e6*/ 	.byte	0x07
	.zero		1


	//   ....[62]....
        /*04e8*/ 	.word	0x00003740
        /*04ec*/ 	.word	0x00000000
        /*04f0*/ 	.word	0x00000080
        /*04f4*/ 	.short	0x010a
        /*04f6*/ 	.byte	0xff
	.zero		1


	//   ....[63]....
        /*04f8*/ 	.word	0x00003800
        /*04fc*/ 	.word	0x00000000
        /*0500*/ 	.word	0x00000000
        /*0504*/ 	.short	0x0101
        /*0506*/ 	.byte	0xff
	.zero		1


	//   ....[64]....
        /*0508*/ 	.word	0x000038b0
        /*050c*/ 	.word	0x000000ff
        /*0510*/ 	.word	0x00000000
        /*0514*/ 	.short	0x010a
        /*0516*/ 	.byte	0x09
	.zero		1


	//   ....[65]....
        /*0518*/ 	.word	0x000038d0
        /*051c*/ 	.word	0x000000ff
        /*0520*/ 	.word	0x000000c0
        /*0524*/ 	.short	0x010a
        /*0526*/ 	.byte	0x08
	.zero		1


	//   ....[66]....
        /*0528*/ 	.word	0x00003980
        /*052c*/ 	.word	0x000000ff
        /*0530*/ 	.word	0x00000000
        /*0534*/ 	.short	0x010a
        /*0536*/ 	.byte	0x0e
	.zero		1


	//   ....[67]....
        /*0538*/ 	.word	0x00003ab0
        /*053c*/ 	.word	0x000000ff
        /*0540*/ 	.word	0x00000000
        /*0544*/ 	.short	0x010a
        /*0546*/ 	.byte	0x26
	.zero		1


	//   ....[68]....
        /*0548*/ 	.word	0x00003ef0
        /*054c*/ 	.word	0x000000ff
        /*0550*/ 	.word	0x00000000
        /*0554*/ 	.short	0x010a
        /*0556*/ 	.byte	0x08
	.zero		1


	//   ....[69]....
        /*0558*/ 	.word	0x00003f80
        /*055c*/ 	.word	0x000000ff
        /*0560*/ 	.word	0x00000000
        /*0564*/ 	.short	0x010a
        /*0566*/ 	.byte	0x08
	.zero		1


	//   ....[70]....
        /*0568*/ 	.word	0x00004010
        /*056c*/ 	.word	0x000000ff
        /*0570*/ 	.word	0x00000000
        /*0574*/ 	.short	0x010a
        /*0576*/ 	.byte	0x08
	.zero		1


	//   ....[71]....
        /*0578*/ 	.word	0x000040b0
        /*057c*/ 	.word	0x00000000
        /*0580*/ 	.word	0x00000000
        /*0584*/ 	.short	0x010a
        /*0586*/ 	.byte	0xff
	.zero		1


	//   ....[72]....
        /*0588*/ 	.word	0x000040f0
        /*058c*/ 	.word	0x00000000
        /*0590*/ 	.word	0x00000000
        /*0594*/ 	.short	0x010a
        /*0596*/ 	.byte	0xff
	.zero		1


	//   ....[73]....
        /*0598*/ 	.word	0x00004160
        /*059c*/ 	.word	0x000000ff
        /*05a0*/ 	.word	0x00000000
        /*05a4*/ 	.short	0x0101
        /*05a6*/ 	.byte	0x05
	.zero		1


	//   ....[74]....
        /*05a8*/ 	.word	0x000041a0
        /*05ac*/ 	.word	0x000000ff
        /*05b0*/ 	.word	0x00000100
        /*05b4*/ 	.short	0x010a
        /*05b6*/ 	.byte	0x07
	.zero		1


	//   ....[75]....
        /*05b8*/ 	.word	0x000041f0
        /*05bc*/ 	.word	0x000000ff
        /*05c0*/ 	.word	0x00000000
        /*05c4*/ 	.short	0x0101
        /*05c6*/ 	.byte	0x05
	.zero		1


	//   ....[76]....
        /*05c8*/ 	.word	0x00004600
        /*05cc*/ 	.word	0x00000000
        /*05d0*/ 	.word	0x00000080
        /*05d4*/ 	.short	0x010a
        /*05d6*/ 	.byte	0xff
	.zero		1


	//   ....[77]....
        /*05d8*/ 	.word	0x000046c0
        /*05dc*/ 	.word	0x00000000
        /*05e0*/ 	.word	0x00000000
        /*05e4*/ 	.short	0x0101
        /*05e6*/ 	.byte	0xff
	.zero		1


	//   ....[78]....
        /*05e8*/ 	.word	0x000049e0
        /*05ec*/ 	.word	0x000000ff
        /*05f0*/ 	.word	0x00000078
        /*05f4*/ 	.short	0x010a
        /*05f6*/ 	.byte	0x06
	.zero		1


	//   ....[79]....
        /*05f8*/ 	.word	0x00004c00
        /*05fc*/ 	.word	0x000000ff
        /*0600*/ 	.word	0x00000058
        /*0604*/ 	.short	0x010a
        /*0606*/ 	.byte	0x0f
	.zero		1


	//   ....[80]....
        /*0608*/ 	.word	0x00004eb0
        /*060c*/ 	.word	0x000000ff
        /*0610*/ 	.word	0x00000040
        /*0614*/ 	.short	0x010b
        /*0616*/ 	.byte	0x0f
	.zero		1


	//   ....[81]....
        /*0618*/ 	.word	0x00004f30
        /*061c*/ 	.word	0x000000ff
        /*0620*/ 	.word	0x00000000
        /*0624*/ 	.short	0x0101
        /*0626*/ 	.byte	0x10
	.zero		1


	//   ....[82]....
        /*0628*/ 	.word	0x00004f70
        /*062c*/ 	.word	0x000000ff
        /*0630*/ 	.word	0x00000058
        /*0634*/ 	.short	0x010a
        /*0636*/ 	.byte	0x0d
	.zero		1


	//   ....[83]....
        /*0638*/ 	.word	0x000051b0
        /*063c*/ 	.word	0x000000ff
        /*0640*/ 	.word	0x00000040
        /*0644*/ 	.short	0x010b
        /*0646*/ 	.byte	0x0d
	.zero		1


	//   ....[84]....
        /*0648*/ 	.word	0x00005220
        /*064c*/ 	.word	0x000000ff
        /*0650*/ 	.word	0x00000000
        /*0654*/ 	.short	0x0101
        /*0656*/ 	.byte	0x0f
	.zero		1


	//   ....[85]....
        /*0658*/ 	.word	0x00005270
        /*065c*/ 	.word	0x000000ff
        /*0660*/ 	.word	0x00000000
        /*0664*/ 	.short	0x010a
        /*0666*/ 	.byte	0x04
	.zero		1


	//   ....[86]....
        /*0668*/ 	.word	0x00005300
        /*066c*/ 	.word	0x000000ff
        /*0670*/ 	.word	0x00000000
        /*0674*/ 	.short	0x010a
        /*0676*/ 	.byte	0x04
	.zero		1


	//   ....[87]....
        /*0678*/ 	.word	0x000053a0
        /*067c*/ 	.word	0x00000000
        /*0680*/ 	.word	0x00000000
        /*0684*/ 	.short	0x010a
        /*0686*/ 	.byte	0xff
	.zero		1


	//   ....[88]....
        /*0688*/ 	.word	0x000056e0
        /*068c*/ 	.word	0x00000000
        /*0690*/ 	.word	0x00000080
        /*0694*/ 	.short	0x010a
        /*0696*/ 	.byte	0xff
	.zero		1


	//   ....[89]....
        /*0698*/ 	.word	0x000057f0
        /*069c*/ 	.word	0x00000000
        /*06a0*/ 	.word	0x00000000
        /*06a4*/ 	.short	0x0101
        /*06a6*/ 	.byte	0xff
	.zero		1


	//   ....[90]....
        /*06a8*/ 	.word	0x00006240
        /*06ac*/ 	.word	0x00000000
        /*06b0*/ 	.word	0x00000040
        /*06b4*/ 	.short	0x010a
        /*06b6*/ 	.byte	0xff
	.zero		1


	//   ....[91]....
        /*06b8*/ 	.word	0x00006280
        /*06bc*/ 	.word	0x0000004c
        /*06c0*/ 	.word	0x000000a0
        /*06c4*/ 	.short	0x010a
        /*06c6*/ 	.byte	0xff
	.zero		1


	//   ....[92]....
        /*06c8*/ 	.word	0x00006390
        /*06cc*/ 	.word	0x00000000
        /*06d0*/ 	.word	0x00000040
        /*06d4*/ 	.short	0x010a
        /*06d6*/ 	.byte	0xff
	.zero		1


	//   ....[93]....
        /*06d8*/ 	.word	0x000064a0
        /*06dc*/ 	.word	0x0000004c
        /*06e0*/ 	.word	0x000000a0
        /*06e4*/ 	.short	0x010a
        /*06e6*/ 	.byte	0xff
	.zero		1


	//   ....[94]....
        /*06e8*/ 	.word	0x00006cb0
        /*06ec*/ 	.word	0x00000000
        /*06f0*/ 	.word	0x00000000
        /*06f4*/ 	.short	0x0101
        /*06f6*/ 	.byte	0xff
	.zero		1


	//   ....[95]....
        /*06f8*/ 	.word	0x00006cc0
        /*06fc*/ 	.word	0x00000002
        /*0700*/ 	.word	0x00000040
        /*0704*/ 	.short	0x010a
        /*0706*/ 	.byte	0xff
	.zero		1


	//   ....[96]....
        /*0708*/ 	.word	0x00006d80
        /*070c*/ 	.word	0x00000002
        /*0710*/ 	.word	0x00000040
        /*0714*/ 	.short	0x010a
        /*0716*/ 	.byte	0xff
	.zero		1


	//   ....[97]....
        /*0718*/ 	.word	0x00007060
        /*071c*/ 	.word	0x0000004c
        /*0720*/ 	.word	0x00000000
        /*0724*/ 	.short	0x0101
        /*0726*/ 	.byte	0xff
	.zero		1


	//   ....[98]....
        /*0728*/ 	.word	0x000076a0
        /*072c*/ 	.word	0x00000002
        /*0730*/ 	.word	0x00000000
        /*0734*/ 	.short	0x0101
        /*0736*/ 	.byte	0xff
	.zero		1


	//   ....[99]....
        /*0738*/ 	.word	0x00007910
        /*073c*/ 	.word	0x000000ff
        /*0740*/ 	.word	0x00000000
        /*0744*/ 	.short	0x0101
        /*0746*/ 	.byte	0x04
	.zero		1


	//   ....[100]....
        /*0748*/ 	.word	0x00007930
        /*074c*/ 	.word	0x00000003
        /*0750*/ 	.word	0x000000f0
        /*0754*/ 	.short	0x010a
        /*0756*/ 	.byte	0xff
	.zero		1


	//   ....[101]....
        /*0758*/ 	.word	0x00007990
        /*075c*/ 	.word	0x00000002
        /*0760*/ 	.word	0x00000020
        /*0764*/ 	.short	0x010a
        /*0766*/ 	.byte	0xff
	.zero		1


	//   ....[102]....
        /*0768*/ 	.word	0x000079f0
        /*076c*/ 	.word	0x00000002
        /*0770*/ 	.word	0x00000020
        /*0774*/ 	.short	0x010a
        /*0776*/ 	.byte	0xff
	.zero		1


	//   ....[103]....
        /*0778*/ 	.word	0x00007a40
        /*077c*/ 	.word	0x00000002
        /*0780*/ 	.word	0x00000080
        /*0784*/ 	.short	0x010a
        /*0786*/ 	.byte	0xff
	.zero		1


	//   ....[104]....
        /*0788*/ 	.word	0x00007aa0
        /*078c*/ 	.word	0x00000000
        /*0790*/ 	.word	0x00000000
        /*0794*/ 	.short	0x010a
        /*0796*/ 	.byte	0xff
	.zero		1


	//   ....[105]....
        /*0798*/ 	.word	0x00007b00
        /*079c*/ 	.word	0x00000000
        /*07a0*/ 	.word	0x00000000
        /*07a4*/ 	.short	0x010a
        /*07a6*/ 	.byte	0xff
	.zero		1


	//   ....[106]....
        /*07a8*/ 	.word	0x00007b60
        /*07ac*/ 	.word	0x00000000
        /*07b0*/ 	.word	0x00000000
        /*07b4*/ 	.short	0x010a
        /*07b6*/ 	.byte	0xff
	.zero		1


	//   ....[107]....
        /*07b8*/ 	.word	0x00007bb0
        /*07bc*/ 	.word	0x00000000
        /*07c0*/ 	.word	0x000000e0
        /*07c4*/ 	.short	0x010a
        /*07c6*/ 	.byte	0xff
	.zero		1


	//   ....[108]....
        /*07c8*/ 	.word	0x00007c10
        /*07cc*/ 	.word	0x00000000
        /*07d0*/ 	.word	0x00000090
        /*07d4*/ 	.short	0x010a
        /*07d6*/ 	.byte	0xff
	.zero		1


	//   ....[109]....
        /*07d8*/ 	.word	0x00007c60
        /*07dc*/ 	.word	0x00000000
        /*07e0*/ 	.word	0x00000080
        /*07e4*/ 	.short	0x010a
        /*07e6*/ 	.byte	0xff
	.zero		1


	//   ....[110]....
        /*07e8*/ 	.word	0x00007cc0
        /*07ec*/ 	.word	0x00000000
        /*07f0*/ 	.word	0x00000090
        /*07f4*/ 	.short	0x010a
        /*07f6*/ 	.byte	0xff
	.zero		1


	//   ....[111]....
        /*07f8*/ 	.word	0x00007d20
        /*07fc*/ 	.word	0x00000004
        /*0800*/ 	.word	0x00000008
        /*0804*/ 	.short	0x010a
        /*0806*/ 	.byte	0xff
	.zero		1


	//   ....[112]....
        /*0808*/ 	.word	0x00007e00
        /*080c*/ 	.word	0x00000002
        /*0810*/ 	.word	0x00000008
        /*0814*/ 	.short	0x010a
        /*0816*/ 	.byte	0xff
	.zero		1


	//   ....[113]....
        /*0818*/ 	.word	0x00007e50
        /*081c*/ 	.word	0x00000000
        /*0820*/ 	.word	0x00000080
        /*0824*/ 	.short	0x010a
        /*0826*/ 	.byte	0xff
	.zero		1


	//   ....[114]....
        /*0828*/ 	.word	0x00007eb0
        /*082c*/ 	.word	0x00000000
        /*0830*/ 	.word	0x000000c0
        /*0834*/ 	.short	0x010a
        /*0836*/ 	.byte	0xff
	.zero		1


	//   ....[115]....
        /*0838*/ 	.word	0x00007f10
        /*083c*/ 	.word	0x00000000
        /*0840*/ 	.word	0x00000000
        /*0844*/ 	.short	0x010a
        /*0846*/ 	.byte	0xff
	.zero		1


	//   ....[116]....
        /*0848*/ 	.word	0x00007f70
        /*084c*/ 	.word	0x00000000
        /*0850*/ 	.word	0x00000000
        /*0854*/ 	.short	0x010a
        /*0856*/ 	.byte	0xff
	.zero		1


	//   ....[117]....
        /*0858*/ 	.word	0x00007fd0
        /*085c*/ 	.word	0x00000000
        /*0860*/ 	.word	0x00000000
        /*0864*/ 	.short	0x010a
        /*0866*/ 	.byte	0xff
	.zero		1


	//   ....[118]....
        /*0868*/ 	.word	0x00008030
        /*086c*/ 	.word	0x00000000
        /*0870*/ 	.word	0x00000000
        /*0874*/ 	.short	0x010a
        /*0876*/ 	.byte	0xff
	.zero		1


	//   ....[119]....
        /*0878*/ 	.word	0x00008090
        /*087c*/ 	.word	0x00000000
        /*0880*/ 	.word	0x00000100
        /*0884*/ 	.short	0x010a
        /*0886*/ 	.byte	0xff
	.zero		1


	//   ....[120]....
        /*0888*/ 	.word	0x000080e0
        /*088c*/ 	.word	0x00000000
        /*0890*/ 	.word	0x00000080
        /*0894*/ 	.short	0x010a
        /*0896*/ 	.byte	0xff
	.zero		1


	//   ....[121]....
        /*0898*/ 	.word	0x00008140
        /*089c*/ 	.word	0x00000000
        /*08a0*/ 	.word	0x00000078
        /*08a4*/ 	.short	0x010a
        /*08a6*/ 	.byte	0xff
	.zero		1


	//   ....[122]....
        /*08a8*/ 	.word	0x000081a0
        /*08ac*/ 	.word	0x00000000
        /*08b0*/ 	.word	0x00000058
        /*08b4*/ 	.short	0x010a
        /*08b6*/ 	.byte	0xff
	.zero		1


	//   ....[123]....
        /*08b8*/ 	.word	0x00008200
        /*08bc*/ 	.word	0x00000003
        /*08c0*/ 	.word	0x00000058
        /*08c4*/ 	.short	0x010a
        /*08c6*/ 	.byte	0xff
	.zero		1


	//   ....[124]....
        /*08c8*/ 	.word	0x00008260
        /*08cc*/ 	.word	0x00000000
        /*08d0*/ 	.word	0x00000000
        /*08d4*/ 	.short	0x010a
        /*08d6*/ 	.byte	0xff
	.zero		1


	//   ....[125]....
        /*08d8*/ 	.word	0x000082c0
        /*08dc*/ 	.word	0x00000000
        /*08e0*/ 	.word	0x00000000
        /*08e4*/ 	.short	0x010a
        /*08e6*/ 	.byte	0xff
	.zero		1


	//   ....[126]....
        /*08e8*/ 	.word	0x00008310
        /*08ec*/ 	.word	0x00000000
        /*08f0*/ 	.word	0x00000080
        /*08f4*/ 	.short	0x010a
        /*08f6*/ 	.byte	0xff
	.zero		1


	//   ....[127]....
        /*08f8*/ 	.word	0x00008360
        /*08fc*/ 	.word	0x00000000
        /*0900*/ 	.word	0x00000040
        /*0904*/ 	.short	0x010a
        /*0906*/ 	.byte	0xff
	.zero		1


	//   ....[128]....
        /*0908*/ 	.word	0x000083b0
        /*090c*/ 	.word	0x0000004c
        /*0910*/ 	.word	0x000000a0
        /*0914*/ 	.short	0x010a
        /*0916*/ 	.byte	0xff
	.zero		1


	//   ....[129]....
        /*0918*/ 	.word	0x00008400
        /*091c*/ 	.word	0x00000002
        /*0920*/ 	.word	0x00000040
        /*0924*/ 	.short	0x010a
        /*0926*/ 	.byte	0xff
	.zero		1


	//----- nvinfo : EIATTR_NUM_MBARRIERS
	.align		4
.L_47:
        /*0928*/ 	.byte	0x03, 0x38
        /*092a*/ 	.short	0x0021


	//----- nvinfo : EIATTR_EXIT_INSTR_OFFSETS
	.align		4
        /*092c*/ 	.byte	0x04, 0x1c
        /*092e*/ 	.short	(.L_49 - .L_48)


	//   ....[0]....
.L_48:
        /*0930*/ 	.word	0x00002980


	//   ....[1]....
        /*0934*/ 	.word	0x00002e80


	//   ....[2]....
        /*0938*/ 	.word	0x00002ee0


	//   ....[3]....
        /*093c*/ 	.word	0x00004420


	//   ....[4]....
        /*0940*/ 	.word	0x000053d0


	//   ....[5]....
        /*0944*/ 	.word	0x00005410


	//   ....[6]....
        /*0948*/ 	.word	0x00007800


	//   ....[7]....
        /*094c*/ 	.word	0x00007880


	//   ....[8]....
        /*0950*/ 	.word	0x000078b0


	//   ....[9]....
        /*0954*/ 	.word	0x00007920


	//----- nvinfo : EIATTR_MAX_THREADS
	.align		4
.L_49:
        /*0958*/ 	.byte	0x04, 0x05
        /*095a*/ 	.short	(.L_51 - .L_50)
.L_50:
        /*095c*/ 	.word	0x00000100
        /*0960*/ 	.word	0x00000001
        /*0964*/ 	.word	0x00000001


	//----- nvinfo : EIATTR_CRS_STACK_SIZE
	.align		4
.L_51:
        /*0968*/ 	.byte	0x04, 0x1e
        /*096a*/ 	.short	(.L_53 - .L_52)
.L_52:
        /*096c*/ 	.word	0x00000000


	//----- nvinfo : EIATTR_CBANK_PARAM_SIZE
	.align		4
.L_53:
        /*0970*/ 	.byte	0x03, 0x19
        /*0972*/ 	.short	0x0800


	//----- nvinfo : EIATTR_PARAM_CBANK
	.align		4
        /*0974*/ 	.byte	0x04, 0x0a
        /*0976*/ 	.short	(.L_55 - .L_54)
	.align		4
.L_54:
        /*0978*/ 	.word	index@(.nv.constant0._ZN7cutlass13device_kernelINS_4gemm6kernel13GemmUniversalIN4cute5tupleIJiiiiEEENS1_10collective13CollectiveMmaINS1_35MainloopSm100TmaUmmaWarpSpecializedILi4ELi2ELi4ENS5_IJNS4_1CILi2EEENSA_ILi1EEESC_EEEEENS5_IJNSA_ILi128EEENSA_ILi64EEESF_EEENS_6half_tENS5_IJlSC_lEEESI_SJ_NS4_8TiledMMAINS4_8MMA_AtomIJNS4_26SM100_MMA_F16BF16_2x1SM_SSISI_SI_fLi128ELi64ELNS4_4UMMA5MajorE0ELSO_0ELNSN_7ScaleInE0ELSP_0EEEEEENS4_6LayoutINS5_IJSC_SC_SC_EEENS5_IJNSA_ILi0EEESU_SU_EEEEENS5_IJNS4_10UnderscoreESX_SX_EEEEENS4_18SM100_TMA_2SM_LOADENS4_14ComposedLayoutINS4_7SwizzleILi3ELi4ELi3EEENS4_18smem_ptr_flag_bitsILi16EEENSS_INS5_IJNSA_ILi8EEESG_EEENS5_IJSG_SC_EEEEEEEvNS4_8identityES10_S1A_vS1B_EENS_8epilogue10collective18CollectiveEpilogueINS1D_23Sm100TmaWarpSpecializedILi3ELi2ELi16ELb1ELb0EEEJNS5_IJSG_SG_SF_EEENS5_IJNSS_ISG_SC_EENSS_INS5_IJNSA_ILi16EEESB_EEENS5_IJSC_NSA_ILi32EEEEEEEEEEESI_SJ_SI_SJ_NS1D_6fusion15FusionCallbacksIS1H_NS1Q_17LinearCombinationISI_fSI_fLNS_15FloatRoundStyleE2EEES1I_S1P_JEEENS4_5SM1004TMEM4LOAD26SM100_TMEM_LOAD_32dp32b16xENS4_13SM90_TMA_LOADENS11_INS12_ILi1ELi4ELi3EEES15_NSS_INS5_IJS16_S1K_EEENS5_IJS1K_SC_EEEEEEENS4_39AutoVectorizingCopyWithAssumedAlignmentILi128EEENS4_14SM90_TMA_STOREES25_S27_S27_EEEvvEEEEvNT_6ParamsE)
        /*097c*/ 	.short	0x0380
        /*097e*/ 	.short	0x0800


	//----- nvinfo : EIATTR_SW_WAR
	.align		4
.L_55:
        /*0980*/ 	.byte	0x04, 0x36
        /*0982*/ 	.short	(.L_57 - .L_56)
.L_56:
        /*0984*/ 	.word	0x00000008
.L_57:


//--------------------- .nv.callgraph             --------------------------
	.section	.nv.callgraph,"",@"SHT_CUDA_CALLGRAPH"
	.align	4
	.sectionentsize	8
	.align		4
        /*0000*/ 	.word	0x00000000
	.align		4
        /*0004*/ 	.word	0xffffffff
	.align		4
        /*0008*/ 	.word	index@(_ZN7cutlass13device_kernelINS_4gemm6kernel13GemmUniversalIN4cute5tupleIJiiiiEEENS1_10collective13CollectiveMmaINS1_35MainloopSm100TmaUmmaWarpSpecializedILi4ELi2ELi4ENS5_IJNS4_1CILi2EEENSA_ILi1EEESC_EEEEENS5_IJNSA_ILi128EEENSA_ILi64EEESF_EEENS_6half_tENS5_IJlSC_lEEESI_SJ_NS4_8TiledMMAINS4_8MMA_AtomIJNS4_26SM100_MMA_F16BF16_2x1SM_SSISI_SI_fLi128ELi64ELNS4_4UMMA5MajorE0ELSO_0ELNSN_7ScaleInE0ELSP_0EEEEEENS4_6LayoutINS5_IJSC_SC_SC_EEENS5_IJNSA_ILi0EEESU_SU_EEEEENS5_IJNS4_10UnderscoreESX_SX_EEEEENS4_18SM100_TMA_2SM_LOADENS4_14ComposedLayoutINS4_7SwizzleILi3ELi4ELi3EEENS4_18smem_ptr_flag_bitsILi16EEENSS_INS5_IJNSA_ILi8EEESG_EEENS5_IJSG_SC_EEEEEEEvNS4_8identityES10_S1A_vS1B_EENS_8epilogue10collective18CollectiveEpilogueINS1D_23Sm100TmaWarpSpecializedILi3ELi2ELi16ELb1ELb0EEEJNS5_IJSG_SG_SF_EEENS5_IJNSS_ISG_SC_EENSS_INS5_IJNSA_ILi16EEESB_EEENS5_IJSC_NSA_ILi32EEEEEEEEEEESI_SJ_SI_SJ_NS1D_6fusion15FusionCallbacksIS1H_NS1Q_17LinearCombinationISI_fSI_fLNS_15FloatRoundStyleE2EEES1I_S1P_JEEENS4_5SM1004TMEM4LOAD26SM100_TMEM_LOAD_32dp32b16xENS4_13SM90_TMA_LOADENS11_INS12_ILi1ELi4ELi3EEES15_NSS_INS5_IJS16_S1K_EEENS5_IJS1K_SC_EEEEEEENS4_39AutoVectorizingCopyWithAssumedAlignmentILi128EEENS4_14SM90_TMA_STOREES25_S27_S27_EEEvvEEEEvNT_6ParamsE)
	.align		4
        /*000c*/ 	.word	index@(__assertfail)
	.align		4
        /*0010*/ 	.word	0x00000000
	.align		4
        /*0014*/ 	.word	0xfffffffe
	.align		4
        /*0018*/ 	.word	0x00000000
	.align		4
        /*001c*/ 	.word	0xfffffffd
	.align		4
        /*0020*/ 	.word	0x00000000
	.align		4
        /*0024*/ 	.word	0xfffffffc


//--------------------- .nv.constant4             --------------------------
	.section	.nv.constant4,"a",@progbits
	.align	8
	.align		8
.nv.constant4:
        /*0000*/ 	.dword	__assertfail
	.align		8
        /*0008*/ 	.dword	__unnamed_1
	.align		8
        /*0010*/ 	.dword	__unnamed_2
	.align		8
        /*0018*/ 	.dword	_ZN39_INTERNAL_dd77e14c_4_k_cu_5c6a2187_73444cuda3std3__45__cpo5beginE
	.align		8
        /*0020*/ 	.dword	_ZN39_INTERNAL_dd77e14c_4_k_cu_5c6a2187_73444cuda3std3__45__cpo3endE
	.align		8
        /*0028*/ 	.dword	_ZN39_INTERNAL_dd77e14c_4_k_cu_5c6a2187_73444cuda3std3__45__cpo6cbeginE
	.align		8
        /*0030*/ 	.dword	_ZN39_INTERNAL_dd77e14c_4_k_cu_5c6a2187_73444cuda3std3__45__cpo4cendE
	.align		8
        /*0038*/ 	.dword	_ZN39_INTERNAL_dd77e14c_4_k_cu_5c6a2187_73444cuda3std3__441_GLOBAL__N__dd77e14c_4_k_cu_5c6a2187_73446ignoreE
	.align		8
        /*0040*/ 	.dword	_ZN39_INTERNAL_dd77e14c_4_k_cu_5c6a2187_73444cuda3std3__419piecewise_constructE
	.align		8
        /*0048*/ 	.dword	_ZN39_INTERNAL_dd77e14c_4_k_cu_5c6a2187_73444cuda3std3__48in_placeE
	.align		8
        /*0050*/ 	.dword	_ZN39_INTERNAL_dd77e14c_4_k_cu_5c6a2187_73444cuda3std6ranges3__45__cpo4swapE
	.align		8
        /*0058*/ 	.dword	_ZN39_INTERNAL_dd77e14c_4_k_cu_5c6a2187_73444cuda3std6ranges3__45__cpo9iter_moveE
	.align		8
        /*0060*/ 	.dword	_ZN39_INTERNAL_dd77e14c_4_k_cu_5c6a2187_73444cute7productE
	.align		8
        /*0068*/ 	.dword	_ZN39_INTERNAL_dd77e14c_4_k_cu_5c6a2187_73444cute1_E
	.align		8
        /*0070*/ 	.dword	$str$25
	.align		8
        /*0078*/ 	.dword	$str$26
	.align		8
        /*0080*/ 	.dword	$str$27
	.align		8
        /*0088*/ 	.dword	$str$28


//--------------------- .text._ZN7cutlass13device_kernelINS_4gemm6kernel13GemmUniversalIN4cute5tupleIJiiiiEEENS1_10collective13CollectiveMmaINS1_35MainloopSm100TmaUmmaWarpSpecializedILi4ELi2ELi4ENS5_IJNS4_1CILi2EEENSA_ILi1EEESC_EEEEENS5_IJNSA_ILi128EEENSA_ILi64EEESF_EEENS_6half_tENS5_IJlSC_lEEESI_SJ_NS4_8TiledMMAINS4_8MMA_AtomIJNS4_26SM100_MMA_F16BF16_2x1SM_SSISI_SI_fLi128ELi64ELNS4_4UMMA5MajorE0ELSO_0ELNSN_7ScaleInE0ELSP_0EEEEEENS4_6LayoutINS5_IJSC_SC_SC_EEENS5_IJNSA_ILi0EEESU_SU_EEEEENS5_IJNS4_10UnderscoreESX_SX_EEEEENS4_18SM100_TMA_2SM_LOADENS4_14ComposedLayoutINS4_7SwizzleILi3ELi4ELi3EEENS4_18smem_ptr_flag_bitsILi16EEENSS_INS5_IJNSA_ILi8EEESG_EEENS5_IJSG_SC_EEEEEEEvNS4_8identityES10_S1A_vS1B_EENS_8epilogue10collective18CollectiveEpilogueINS1D_23Sm100TmaWarpSpecializedILi3ELi2ELi16ELb1ELb0EEEJNS5_IJSG_SG_SF_EEENS5_IJNSS_ISG_SC_EENSS_INS5_IJNSA_ILi16EEESB_EEENS5_IJSC_NSA_ILi32EEEEEEEEEEESI_SJ_SI_SJ_NS1D_6fusion15FusionCallbacksIS1H_NS1Q_17LinearCombinationISI_fSI_fLNS_15FloatRoundStyleE2EEES1I_S1P_JEEENS4_5SM1004TMEM4LOAD26SM100_TMEM_LOAD_32dp32b16xENS4_13SM90_TMA_LOADENS11_INS12_ILi1ELi4ELi3EEES15_NSS_INS5_IJS16_S1K_EEENS5_IJS1K_SC_EEEEEEENS4_39AutoVectorizingCopyWithAssumedAlignmentILi128EEENS4_14SM90_TMA_STOREES25_S27_S27_EEEvvEEEEvNT_6ParamsE --------------------------
	.section	.text._ZN7cutlass13device_kernelINS_4gemm6kernel13GemmUniversalIN4cute5tupleIJiiiiEEENS1_10collective13CollectiveMmaINS1_35MainloopSm100TmaUmmaWarpSpecializedILi4ELi2ELi4ENS5_IJNS4_1CILi2EEENSA_ILi1EEESC_EEEEENS5_IJNSA_ILi128EEENSA_ILi64EEESF_EEENS_6half_tENS5_IJlSC_lEEESI_SJ_NS4_8TiledMMAINS4_8MMA_AtomIJNS4_26SM100_MMA_F16BF16_2x1SM_SSISI_SI_fLi128ELi64ELNS4_4UMMA5MajorE0ELSO_0ELNSN_7ScaleInE0ELSP_0EEEEEENS4_6LayoutINS5_IJSC_SC_SC_EEENS5_IJNSA_ILi0EEESU_SU_EEEEENS5_IJNS4_10UnderscoreESX_SX_EEEEENS4_18SM100_TMA_2SM_LOADENS4_14ComposedLayoutINS4_7SwizzleILi3ELi4ELi3EEENS4_18smem_ptr_flag_bitsILi16EEENSS_INS5_IJNSA_ILi8EEESG_EEENS5_IJSG_SC_EEEEEEEvNS4_8identityES10_S1A_vS1B_EENS_8epilogue10collective18CollectiveEpilogueINS1D_23Sm100TmaWarpSpecializedILi3ELi2ELi16ELb1ELb0EEEJNS5_IJSG_SG_SF_EEENS5_IJNSS_ISG_SC_EENSS_INS5_IJNSA_ILi16EEESB_EEENS5_IJSC_NSA_ILi32EEEEEEEEEEESI_SJ_SI_SJ_NS1D_6fusion15FusionCallbacksIS1H_NS1Q_17LinearCombinationISI_fSI_fLNS_15FloatRoundStyleE2EEES1I_S1P_JEEENS4_5SM1004TMEM4LOAD26SM100_TMEM_LOAD_32dp32b16xENS4_13SM90_TMA_LOADENS11_INS12_ILi1ELi4ELi3EEES15_NSS_INS5_IJS16_S1K_EEENS5_IJS1K_SC_EEEEEEENS4_39AutoVectorizingCopyWithAssumedAlignmentILi128EEENS4_14SM90_TMA_STOREES25_S27_S27_EEEvvEEEEvNT_6ParamsE,"ax",@progbits
	.align	128
.text._ZN7cutlass13device_kernelINS_4gemm6kernel13GemmUniversalIN4cute5tupleIJiiiiEEENS1_10collective13CollectiveMmaINS1_35MainloopSm100TmaUmmaWarpSpecializedILi4ELi2ELi4ENS5_IJNS4_1CILi2EEENSA_ILi1EEESC_EEEEENS5_IJNSA_ILi128EEENSA_ILi64EEESF_EEENS_6half_tENS5_IJlSC_lEEESI_SJ_NS4_8TiledMMAINS4_8MMA_AtomIJNS4_26SM100_MMA_F16BF16_2x1SM_SSISI_SI_fLi128ELi64ELNS4_4UMMA5MajorE0ELSO_0ELNSN_7ScaleInE0ELSP_0EEEEEENS4_6LayoutINS5_IJSC_SC_SC_EEENS5_IJNSA_ILi0EEESU_SU_EEEEENS5_IJNS4_10UnderscoreESX_SX_EEEEENS4_18SM100_TMA_2SM_LOADENS4_14ComposedLayoutINS4_7SwizzleILi3ELi4ELi3EEENS4_18smem_ptr_flag_bitsILi16EEENSS_INS5_IJNSA_ILi8EEESG_EEENS5_IJSG_SC_EEEEEEEvNS4_8identityES10_S1A_vS1B_EENS_8epilogue10collective18CollectiveEpilogueINS1D_23Sm100TmaWarpSpecializedILi3ELi2ELi16ELb1ELb0EEEJNS5_IJSG_SG_SF_EEENS5_IJNSS_ISG_SC_EENSS_INS5_IJNSA_ILi16EEESB_EEENS5_IJSC_NSA_ILi32EEEEEEEEEEESI_SJ_SI_SJ_NS1D_6fusion15FusionCallbacksIS1H_NS1Q_17LinearCombinationISI_fSI_fLNS_15FloatRoundStyleE2EEES1I_S1P_JEEENS4_5SM1004TMEM4LOAD26SM100_TMEM_LOAD_32dp32b16xENS4_13SM90_TMA_LOADENS11_INS12_ILi1ELi4ELi3EEES15_NSS_INS5_IJS16_S1K_EEENS5_IJS1K_SC_EEEEEEENS4_39AutoVectorizingCopyWithAssumedAlignmentILi128EEENS4_14SM90_TMA_STOREES25_S27_S27_EEEvvEEEEvNT_6ParamsE:
        .type           _ZN7cutlass13device_kernelINS_4gemm6kernel13GemmUniversalIN4cute5tupleIJiiiiEEENS1_10collective13CollectiveMmaINS1_35MainloopSm100TmaUmmaWarpSpecializedILi4ELi2ELi4ENS5_IJNS4_1CILi2EEENSA_ILi1EEESC_EEEEENS5_IJNSA_ILi128EEENSA_ILi64EEESF_EEENS_6half_tENS5_IJlSC_lEEESI_SJ_NS4_8TiledMMAINS4_8MMA_AtomIJNS4_26SM100_MMA_F16BF16_2x1SM_SSISI_SI_fLi128ELi64ELNS4_4UMMA5MajorE0ELSO_0ELNSN_7ScaleInE0ELSP_0EEEEEENS4_6LayoutINS5_IJSC_SC_SC_EEENS5_IJNSA_ILi0EEESU_SU_EEEEENS5_IJNS4_10UnderscoreESX_SX_EEEEENS4_18SM100_TMA_2SM_LOADENS4_14ComposedLayoutINS4_7SwizzleILi3ELi4ELi3EEENS4_18smem_ptr_flag_bitsILi16EEENSS_INS5_IJNSA_ILi8EEESG_EEENS5_IJSG_SC_EEEEEEEvNS4_8identityES10_S1A_vS1B_EENS_8epilogue10collective18CollectiveEpilogueINS1D_23Sm100TmaWarpSpecializedILi3ELi2ELi16ELb1ELb0EEEJNS5_IJSG_SG_SF_EEENS5_IJNSS_ISG_SC_EENSS_INS5_IJNSA_ILi16EEESB_EEENS5_IJSC_NSA_ILi32EEEEEEEEEEESI_SJ_SI_SJ_NS1D_6fusion15FusionCallbacksIS1H_NS1Q_17LinearCombinationISI_fSI_fLNS_15FloatRoundStyleE2EEES1I_S1P_JEEENS4_5SM1004TMEM4LOAD26SM100_TMEM_LOAD_32dp32b16xENS4_13SM90_TMA_LOADENS11_INS12_ILi1ELi4ELi3EEES15_NSS_INS5_IJS16_S1K_EEENS5_IJS1K_SC_EEEEEEENS4_39AutoVectorizingCopyWithAssumedAlignmentILi128EEENS4_14SM90_TMA_STOREES25_S27_S27_EEEvvEEEEvNT_6ParamsE,@function
        .size           _ZN7cutlass13device_kernelINS_4gemm6kernel13GemmUniversalIN4cute5tupleIJiiiiEEENS1_10collective13CollectiveMmaINS1_35MainloopSm100TmaUmmaWarpSpecializedILi4ELi2ELi4ENS5_IJNS4_1CILi2EEENSA_ILi1EEESC_EEEEENS5_IJNSA_ILi128EEENSA_ILi64EEESF_EEENS_6half_tENS5_IJlSC_lEEESI_SJ_NS4_8TiledMMAINS4_8MMA_AtomIJNS4_26SM100_MMA_F16BF16_2x1SM_SSISI_SI_fLi128ELi64ELNS4_4UMMA5MajorE0ELSO_0ELNSN_7ScaleInE0ELSP_0EEEEEENS4_6LayoutINS5_IJSC_SC_SC_EEENS5_IJNSA_ILi0EEESU_SU_EEEEENS5_IJNS4_10UnderscoreESX_SX_EEEEENS4_18SM100_TMA_2SM_LOADENS4_14ComposedLayoutINS4_7SwizzleILi3ELi4ELi3EEENS4_18smem_ptr_flag_bitsILi16EEENSS_INS5_IJNSA_ILi8EEESG_EEENS5_IJSG_SC_EEEEEEEvNS4_8identityES10_S1A_vS1B_EENS_8epilogue10collective18CollectiveEpilogueINS1D_23Sm100TmaWarpSpecializedILi3ELi2ELi16ELb1ELb0EEEJNS5_IJSG_SG_SF_EEENS5_IJNSS_ISG_SC_EENSS_INS5_IJNSA_ILi16EEESB_EEENS5_IJSC_NSA_ILi32EEEEEEEEEEESI_SJ_SI_SJ_NS1D_6fusion15FusionCallbacksIS1H_NS1Q_17LinearCombinationISI_fSI_fLNS_15FloatRoundStyleE2EEES1I_S1P_JEEENS4_5SM1004TMEM4LOAD26SM100_TMEM_LOAD_32dp32b16xENS4_13SM90_TMA_LOADENS11_INS12_ILi1ELi4ELi3EEES15_NSS_INS5_IJS16_S1K_EEENS5_IJS1K_SC_EEEEEEENS4_39AutoVectorizingCopyWithAssumedAlignmentILi128EEENS4_14SM90_TMA_STOREES25_S27_S27_EEEvvEEEEvNT_6ParamsE,(.L_x_175 - _ZN7cutlass13device_kernelINS_4gemm6kernel13GemmUniversalIN4cute5tupleIJiiiiEEENS1_10collective13CollectiveMmaINS1_35MainloopSm100TmaUmmaWarpSpecializedILi4ELi2ELi4ENS5_IJNS4_1CILi2EEENSA_ILi1EEESC_EEEEENS5_IJNSA_ILi128EEENSA_ILi64EEESF_EEENS_6half_tENS5_IJlSC_lEEESI_SJ_NS4_8TiledMMAINS4_8MMA_AtomIJNS4_26SM100_MMA_F16BF16_2x1SM_SSISI_SI_fLi128ELi64ELNS4_4UMMA5MajorE0ELSO_0ELNSN_7ScaleInE0ELSP_0EEEEEENS4_6LayoutINS5_IJSC_SC_SC_EEENS5_IJNSA_ILi0EEESU_SU_EEEEENS5_IJNS4_10UnderscoreESX_SX_EEEEENS4_18SM100_TMA_2SM_LOADENS4_14ComposedLayoutINS4_7SwizzleILi3ELi4ELi3EEENS4_18smem_ptr_flag_bitsILi16EEENSS_INS5_IJNSA_ILi8EEESG_EEENS5_IJSG_SC_EEEEEEEvNS4_8identityES10_S1A_vS1B_EENS_8epilogue10collective18CollectiveEpilogueINS1D_23Sm100TmaWarpSpecializedILi3ELi2ELi16ELb1ELb0EEEJNS5_IJSG_SG_SF_EEENS5_IJNSS_ISG_SC_EENSS_INS5_IJNSA_ILi16EEESB_EEENS5_IJSC_NSA_ILi32EEEEEEEEEEESI_SJ_SI_SJ_NS1D_6fusion15FusionCallbacksIS1H_NS1Q_17LinearCombinationISI_fSI_fLNS_15FloatRoundStyleE2EEES1I_S1P_JEEENS4_5SM1004TMEM4LOAD26SM100_TMEM_LOAD_32dp32b16xENS4_13SM90_TMA_LOADENS11_INS12_ILi1ELi4ELi3EEES15_NSS_INS5_IJS16_S1K_EEENS5_IJS1K_SC_EEEEEEENS4_39AutoVectorizingCopyWithAssumedAlignmentILi128EEENS4_14SM90_TMA_STOREES25_S27_S27_EEEvvEEEEvNT_6ParamsE)
        .other          _ZN7cutlass13device_kernelINS_4gemm6kernel13GemmUniversalIN4cute5tupleIJiiiiEEENS1_10collective13CollectiveMmaINS1_35MainloopSm100TmaUmmaWarpSpecializedILi4ELi2ELi4ENS5_IJNS4_1CILi2EEENSA_ILi1EEESC_EEEEENS5_IJNSA_ILi128EEENSA_ILi64EEESF_EEENS_6half_tENS5_IJlSC_lEEESI_SJ_NS4_8TiledMMAINS4_8MMA_AtomIJNS4_26SM100_MMA_F16BF16_2x1SM_SSISI_SI_fLi128ELi64ELNS4_4UMMA5MajorE0ELSO_0ELNSN_7ScaleInE0ELSP_0EEEEEENS4_6LayoutINS5_IJSC_SC_SC_EEENS5_IJNSA_ILi0EEESU_SU_EEEEENS5_IJNS4_10UnderscoreESX_SX_EEEEENS4_18SM100_TMA_2SM_LOADENS4_14ComposedLayoutINS4_7SwizzleILi3ELi4ELi3EEENS4_18smem_ptr_flag_bitsILi16EEENSS_INS5_IJNSA_ILi8EEESG_EEENS5_IJSG_SC_EEEEEEEvNS4_8identityES10_S1A_vS1B_EENS_8epilogue10collective18CollectiveEpilogueINS1D_23Sm100TmaWarpSpecializedILi3ELi2ELi16ELb1ELb0EEEJNS5_IJSG_SG_SF_EEENS5_IJNSS_ISG_SC_EENSS_INS5_IJNSA_ILi16EEESB_EEENS5_IJSC_NSA_ILi32EEEEEEEEEEESI_SJ_SI_SJ_NS1D_6fusion15FusionCallbacksIS1H_NS1Q_17LinearCombinationISI_fSI_fLNS_15FloatRoundStyleE2EEES1I_S1P_JEEENS4_5SM1004TMEM4LOAD26SM100_TMEM_LOAD_32dp32b16xENS4_13SM90_TMA_LOADENS11_INS12_ILi1ELi4ELi3EEES15_NSS_INS5_IJS16_S1K_EEENS5_IJS1K_SC_EEEEEEENS4_39AutoVectorizingCopyWithAssumedAlignmentILi128EEENS4_14SM90_TMA_STOREES25_S27_S27_EEEvvEEEEvNT_6ParamsE,@"STO_CUDA_ENTRY STV_DEFAULT"
_ZN7cutlass13device_kernelINS_4gemm6kernel13GemmUniversalIN4cute5tupleIJiiiiEEENS1_10collective13CollectiveMmaINS1_35MainloopSm100TmaUmmaWarpSpecializedILi4ELi2ELi4ENS5_IJNS4_1CILi2EEENSA_ILi1EEESC_EEEEENS5_IJNSA_ILi128EEENSA_ILi64EEESF_EEENS_6half_tENS5_IJlSC_lEEESI_SJ_NS4_8TiledMMAINS4_8MMA_AtomIJNS4_26SM100_MMA_F16BF16_2x1SM_SSISI_SI_fLi128ELi64ELNS4_4UMMA5MajorE0ELSO_0ELNSN_7ScaleInE0ELSP_0EEEEEENS4_6LayoutINS5_IJSC_SC_SC_EEENS5_IJNSA_ILi0EEESU_SU_EEEEENS5_IJNS4_10UnderscoreESX_SX_EEEEENS4_18SM100_TMA_2SM_LOADENS4_14ComposedLayoutINS4_7SwizzleILi3ELi4ELi3EEENS4_18smem_ptr_flag_bitsILi16EEENSS_INS5_IJNSA_ILi8EEESG_EEENS5_IJSG_SC_EEEEEEEvNS4_8identityES10_S1A_vS1B_EENS_8epilogue10collective18CollectiveEpilogueINS1D_23Sm100TmaWarpSpecializedILi3ELi2ELi16ELb1ELb0EEEJNS5_IJSG_SG_SF_EEENS5_IJNSS_ISG_SC_EENSS_INS5_IJNSA_ILi16EEESB_EEENS5_IJSC_NSA_ILi32EEEEEEEEEEESI_SJ_SI_SJ_NS1D_6fusion15FusionCallbacksIS1H_NS1Q_17LinearCombinationISI_fSI_fLNS_15FloatRoundStyleE2EEES1I_S1P_JEEENS4_5SM1004TMEM4LOAD26SM100_TMEM_LOAD_32dp32b16xENS4_13SM90_TMA_LOADENS11_INS12_ILi1ELi4ELi3EEES15_NSS_INS5_IJS16_S1K_EEENS5_IJS1K_SC_EEEEEEENS4_39AutoVectorizingCopyWithAssumedAlignmentILi128EEENS4_14SM90_TMA_STOREES25_S27_S27_EEEvvEEEEvNT_6ParamsE:
[----:B------:R-:W1:Y:S01]  /*0000*/  LDC R1, c[0x0][0x37c] ;  /* 0x0000df00ff017b82 */ /* 0x000e620000000800 */
[----:B------:R-:W2:Y:S01]  /*0010*/  S2R R74, SR_TID.X ;  /* 0x00000000004a7919 */ /* 0x000ea20000002100 */
[----:B------:R-:W3:Y:S06]  /*0020*/  LDCU.64 UR6, c[0x0][0x890] ;  /* 0x00011200ff0677ac */ /* 0x000eec0008000a00 */
[----:B------:R-:W4:Y:S01]  /*0030*/  S2UR UR37, SR_CgaCtaId ;  /* 0x00000000002579c3 */ /* 0x000f220000008800 */
[----:B------:R-:W-:Y:S02]  /*0040*/  PRMT R59, RZ, 0x7610, R59 ;  /* 0x00007610ff3b7816 */ /* 0x000fe4000000003b */
[----:B------:R-:W-:Y:S01]  /*0050*/  ELECT P1, URZ, PT ;  /* 0x0000000000ff782f */ /* 0x000fe20003820000 */
[----:B------:R-:W1:Y:S01]  /*0060*/  LDCU.64 UR46, c[0x0][0x358] ;  /* 0x00006b00ff2e77ac */ /* 0x000e620008000a00 */
[----:B---3--:R-:W-:-:S04]  /*0070*/  UISETP.NE.U32.AND UP0, UPT, UR6, URZ, UPT ;  /* 0x000000ff0600728c */ /* 0x008fc8000bf05070 */
[----:B------:R-:W-:Y:S02]  /*0080*/  UISETP.NE.AND.EX UP0, UPT, UR7, URZ, UPT, UP0 ;  /* 0x000000ff0700728c */ /* 0x000fe4000bf05300 */
[----:B----4-:R-:W-:Y:S02]  /*0090*/  ULOP3.LUT UR5, UR37, 0x1, URZ, 0xc0, !UPT ;  /* 0x0000000125057892 */ /* 0x010fe4000f8ec0ff */
[----:B------:R-:W-:Y:S01]  /*00a0*/  ULOP3.LUT UR4, UR37, 0x1, URZ, 0x3c, !UPT ;  /* 0x0000000125047892 */ /* 0x000fe2000f8e3cff */
[----:B--2---:R-:W-:-:S05]  /*00b0*/  SHF.R.U32.HI R70, RZ, 0x5, R74 ;  /* 0x00000005ff467819 */ /* 0x004fca000001164a */
[----:B------:R-:W2:Y:S02]  /*00c0*/  SHFL.IDX PT, R0, R70, RZ, 0x1f ;  /* 0x00001fff46007589 */ /* 0x000ea400000e0000 */
[----:B--2---:R-:W-:Y:S01]  /*00d0*/  R2UR UR10, R0 ;  /* 0x00000000000a72ca */ /* 0x004fe200000e0000 */
[----:B-1----:R-:W-:-:S14]  /*00e0*/  BRA.U UP0, `(.L_x_0) ;  /* 0x00000001002c7547 */ /* 0x002fdc000b800000 */
[----:B------:R-:W1:Y:S02]  /*00f0*/  LDCU.64 UR8, c[0x0][0x888] ;  /* 0x00011100ff0877ac */ /* 0x000e640008000a00 */
[----:B-1----:R-:W-:-:S04]  /*0100*/  UISETP.NE.U32.AND UP0, UPT, UR8, URZ, UPT ;  /* 0x000000ff0800728c */ /* 0x002fc8000bf05070 */
[----:B------:R-:W-:-:S09]  /*0110*/  UISETP.NE.AND.EX UP0, UPT, UR9, URZ, UPT, UP0 ;  /* 0x000000ff0900728c */ /* 0x000fd2000bf05300 */
[----:B------:R-:W-:Y:S05]  /*0120*/  BRA.U !UP0, `(.L_x_1) ;  /* 0x0000000108107547 */ /* 0x000fea000b800000 */
[----:B------:R-:W1:Y:S02]  /*0130*/  LDC.64 R2, c[0x0][0x888] ;  /* 0x00022200ff027b82 */ /* 0x000e640000000a00 */
[----:B-1----:R1:W5:Y:S01]  /*0140*/  LDG.E R35, desc[UR46][R2.64] ;  /* 0x0000002e02237981 */ /* 0x002362000c1e1900 */
[----:B------:R-:W-:Y:S01]  /*0150*/  HFMA2 R59, -RZ, RZ, 0, 5.9604644775390625e-08 ;  /* 0x00000001ff3b7431 */ /* 0x000fe200000001ff */
[----:B------:R-:W-:Y:S05]  /*0160*/  BRA `(.L_x_0) ;  /* 0x00000000000c7947 */ /* 0x000fea0003800000 */
.L_x_1:
[----:B------:R-:W1:Y:S01]  /*0170*/  LDCU UR8, c[0x0][0x880] ;  /* 0x00011000ff0877ac */ /* 0x000e620008000800 */
[----:B------:R-:W-:Y:S01]  /*0180*/  HFMA2 R59, -RZ, RZ, 0, 5.9604644775390625e-08 ;  /* 0x00000001ff3b7431 */ /* 0x000fe200000001ff */
[----:B-1----:R-:W-:-:S07]  /*0190*/  MOV R35, UR8 ;  /* 0x0000000800237c02 */ /* 0x002fce0008000f00 */
.L_x_0:
[----:B------:R-:W2:Y:S02]  /*01a0*/  LDCU.64 UR8, c[0x0][0x8b0] ;  /* 0x00011600ff0877ac */ /* 0x000ea40008000a00 */
[----:B--2---:R-:W-:-:S04]  /*01b0*/  UISETP.NE.U32.AND UP0, UPT, UR8, URZ, UPT ;  /* 0x000000ff0800728c */ /* 0x004fc8000bf05070 */
[----:B------:R-:W-:-:S09]  /*01c0*/  UISETP.NE.AND.EX UP0, UPT, UR9, URZ, UPT, UP0 ;  /* 0x000000ff0900728c */ /* 0x000fd2000bf05300 */
[----:B------:R-:W-:Y:S05]  /*01d0*/  BRA.U UP0, `(.L_x_2) ;  /* 0x0000000100247547 */ /* 0x000fea000b800000 */
[----:B------:R-:W2:Y:S02]  /*01e0*/  LDCU.64 UR8, c[0x0][0x8a8] ;  /* 0x00011500ff0877ac */ /* 0x000ea40008000a00 */
[----:B--2---:R-:W-:-:S04]  /*01f0*/  UISETP.NE.U32.AND UP0, UPT, UR8, URZ, UPT ;  /* 0x000000ff0800728c */ /* 0x004fc8000bf05070 */
[----:B------:R-:W-:-:S09]  /*0200*/  UISETP.NE.AND.EX UP0, UPT, UR9, URZ, UPT, UP0 ;  /* 0x000000ff0900728c */ /* 0x000fd2000bf05300 */
[----:B------:R-:W-:Y:S05]  /*0210*/  BRA.U !UP0, `(.L_x_3) ;  /* 0x00000001080c7547 */ /* 0x000fea000b800000 */
[----:B------:R-:W2:Y:S02]  /*0220*/  LDC.64 R32, c[0x0][0x8a8] ;  /* 0x00022a00ff207b82 */ /* 0x000ea40000000a00 */
[----:B--2---:R2:W5:Y:S01]  /*0230*/  LDG.E R32, desc[UR46][R32.64] ;  /* 0x0000002e20207981 */ /* 0x004562000c1e1900 */
[----:B------:R-:W-:Y:S05]  /*0240*/  BRA `(.L_x_2) ;  /* 0x0000000000087947 */ /* 0x000fea0003800000 */
.L_x_3:
[----:B------:R-:W2:Y:S02]  /*0250*/  LDCU UR8, c[0x0][0x8a0] ;  /* 0x00011400ff0877ac */ /* 0x000ea40008000800 */
[----:B--2---:R-:W-:Y:S02]  /*0260*/  MOV R32, UR8 ;  /* 0x0000000800207c02 */ /* 0x004fe40008000f00 */
.L_x_2:
[----:B------:R-:W-:Y:S01]  /*0270*/  IMAD.U32 R0, RZ, RZ, UR10 ;  /* 0x0000000aff007e24 */ /* 0x000fe2000f8e00ff */
[----:B------:R-:W-:Y:S04]  /*0280*/  BSSY.RECONVERGENT B0, `(.L_x_4) ;  /* 0x000000c000007945 */ /* 0x000fe80003800200 */
[C---:B------:R-:W-:Y:S02]  /*0290*/  ISETP.NE.OR P2, PT, R0.reuse, 0x1, !P1 ;  /* 0x000000010000780c */ /* 0x040fe40004f45670 */
[----:B------:R-:W-:-:S11]  /*02a0*/  ISETP.NE.OR P0, PT, R0, 0x3, !P1 ;  /* 0x000000030000780c */ /* 0x000fd60004f05670 */
[----:B------:R-:W-:Y:S05]  /*02b0*/  @P2 BRA `(.L_x_5) ;  /* 0x0000000000202947 */ /* 0x000fea0003800000 */
[----:B------:R-:W3:Y:S02]  /*02c0*/  LDCU.64 UR8, c[0x0][0x348] ;  /* 0x00006900ff0877ac */ /* 0x000ee40008000a00 */
[----:B---3--:R-:W-:Y:S02]  /*02d0*/  UIADD3 UR12, UP1, UPT, UR8, 0x80, URZ ;  /* 0x00000080080c7890 */ /* 0x008fe4000ff3e0ff */
[----:B------:R-:W-:Y:S02]  /*02e0*/  UIADD3 UR8, UP0, UPT, UR8, 0x180, URZ ;  /* 0x0000018008087890 */ /* 0x000fe4000ff1e0ff */
[----:B------:R-:W-:Y:S02]  /*02f0*/  UIADD3.X UR13, UPT, UPT, URZ, UR9, URZ, UP1, !UPT ;  /* 0x00000009ff0d7290 */ /* 0x000fe40008ffe4ff */
[----:B------:R-:W-:-:S07]  /*0300*/  UIADD3.X UR9, UPT, UPT, URZ, UR9, URZ, UP0, !UPT ;  /* 0x00000009ff097290 */ /* 0x000fce00087fe4ff */
[----:B------:R3:W-:Y:S02]  /*0310*/  UTMACCTL.PF [UR12] ;  /* 0x000000000c0079b9 */ /* 0x0007e40008040000 */
[----:B------:R3:W-:Y:S02]  /*0320*/  UTMACCTL.PF [UR8] ;  /* 0x00000000080079b9 */ /* 0x0007e40008040000 */
[----:B---3--:R-:W-:Y:S01]  /*0330*/  NOP ;  /* 0x0000000000007918 */ /* 0x008fe20000000000 */
.L_x_5:
[----:B------:R-:W-:Y:S05]  /*0340*/  BSYNC.RECONVERGENT B0 ;  /* 0x0000000000007941 */ /* 0x000fea0003800200 */
.L_x_4:
[----:B------:R-:W-:Y:S04]  /*0350*/  BSSY.RECONVERGENT B0, `(.L_x_6) ;  /* 0x000000a000007945 */ /* 0x000fe80003800200 */
        /* <DEDUP_REMOVED lines=9> */
.L_x_7:
[----:B------:R-:W-:Y:S05]  /*03f0*/  BSYNC.RECONVERGENT B0 ;  /* 0x0000000000007941 */ /* 0x000fea0003800200 */
.L_x_6:
[----:B------:R-:W3:Y:S01]  /*0400*/  LDCU.64 UR8, c[0x0][0x888] ;  /* 0x00011100ff0877ac */ /* 0x000ee20008000a00 */
[----:B------:R-:W-:Y:S02]  /*0410*/  UISETP.EQ.U32.AND UP1, UPT, UR6, URZ, UPT ;  /* 0x000000ff0600728c */ /* 0x000fe4000bf22070 */
[----:B------:R-:W-:Y:S02]  /*0420*/  UPLOP3.LUT UP5, UPT, UPT, UPT, UPT, 0x80, 0x8 ;  /* 0x000000000008789c */ /* 0x000fe40003faf070 */
[----:B---3--:R-:W-:-:S04]  /*0430*/  UISETP.NE.U32.AND UP0, UPT, UR8, URZ, UPT ;  /* 0x000000ff0800728c */ /* 0x008fc8000bf05070 */
[----:B------:R-:W-:-:S04]  /*0440*/  UISETP.NE.AND.EX UP0, UPT, UR9, URZ, UPT, UP0 ;  /* 0x000000ff0900728c */ /* 0x000fc8000bf05300 */
[----:B------:R-:W-:-:S04]  /*0450*/  UISETP.EQ.OR.EX UP2, UPT, UR7, URZ, !UP0, UP1 ;  /* 0x000000ff0700728c */ /* 0x000fc8000c742710 */
[----:B------:R-:W-:-:S05]  /*0460*/  UP2UR UR53, UPR, URZ, 0x4 ;  /* 0x00000004ff357883 */ /* 0x000fca0008000000 */
[----:B------:R-:W-:Y:S07]  /*0470*/  BRA.U !UP2, `(.L_x_8) ;  /* 0x000000010a207547 */ /* 0x000fee000b800000 */
[----:B------:R-:W-:Y:S01]  /*0480*/  UISETP.NE.U32.AND UP2, UPT, UR6, URZ, UPT ;  /* 0x000000ff0600728c */ /* 0x000fe2000bf45070 */
[----:B-----5:R-:W-:Y:S01]  /*0490*/  FSETP.NEU.AND P0, PT, R35, RZ, PT ;  /* 0x000000ff2300720b */ /* 0x020fe20003f0d000 */
[----:B------:R-:W-:Y:S02]  /*04a0*/  USEL UR6, URZ, 0xffffffff, UP0 ;  /* 0xffffffffff067887 */ /* 0x000fe40008000000 */
[----:B------:R-:W-:-:S10]  /*04b0*/  UISETP.NE.AND.EX UP2, UPT, UR7, URZ, UPT, UP2 ;  /* 0x000000ff0700728c */ /* 0x000fd4000bf45320 */
[----:B------:R-:W-:Y:S01]  /*04c0*/  VOTEU.ANY UP1, P0 ;  /* 0x0000000000ff7886 */ /* 0x000fe20000020100 */
[----:B------:R-:W-:-:S04]  /*04d0*/  @!UP2 USEL UR6, URZ, 0xffffffff, UP1 ;  /* 0xffffffffff06a887 */ /* 0x000fc80008800000 */
[----:B------:R-:W-:-:S04]  /*04e0*/  ULOP3.LUT UR6, UR6, 0x1, URZ, 0xc0, !UPT ;  /* 0x0000000106067892 */ /* 0x000fc8000f8ec0ff */
[----:B------:R-:W-:-:S11]  /*04f0*/  UISETP.NE.U32.AND UP5, UPT, UR6, 0x1, UPT ;  /* 0x000000010600788c */ /* 0x000fd6000bfa5070 */
.L_x_8:
[----:B------:R-:W3:Y:S01]  /*0500*/  SHFL.IDX PT, R0, R70, RZ, 0x1f ;  /* 0x00001fff46007589 */ /* 0x000ee200000e0000 */
[----:B------:R-:W-:-:S04]  /*0510*/  UISETP.NE.AND UP1, UPT, UR10, 0x2, UPT ;  /* 0x000000020a00788c */ /* 0x000fc8000bf25270 */
[----:B------:R-:W-:Y:S02]  /*0520*/  UISETP.EQ.AND UP2, UPT, UR5, URZ, !UP1 ;  /* 0x000000ff0500728c */ /* 0x000fe4000cf42270 */
[----:B------:R-:W-:-:S04]  /*0530*/  USEL UR7, URZ, 0x1, UP1 ;  /* 0x00000001ff077887 */ /* 0x000fc80008800000 */
[----:B------:R-:W-:Y:S02]  /*0540*/  PLOP3.LUT P5, PT, P1, PT, UP2, 0x80, 0x8 ;  /* 0x000000000008781c */ /* 0x000fe40000faf028 */
[----:B---3--:R-:W-:-:S13]  /*0550*/  ISETP.NE.AND P0, PT, R0, RZ, PT ;  /* 0x000000ff0000720c */ /* 0x008fda0003f05270 */
[----:B------:R-:W-:Y:S05]  /*0560*/  @P0 BRA `(.L_x_9) ;  /* 0x0000000000440947 */ /* 0x000fea0003800000 */
[----:B------:R-:W-:Y:S01]  /*0570*/  UMOV UR8, 0x400 ;  /* 0x0000040000087882 */ /* 0x000fe20000000000 */
[----:B------:R-:W-:Y:S01]  /*0580*/  UMOV UR6, 0x1 ;  /* 0x0000000100067882 */ /* 0x000fe20000000000 */
[----:B------:R-:W-:Y:S02]  /*0590*/  ULEA UR8, UR37, UR8, 0x18 ;  /* 0x0000000825087291 */ /* 0x000fe4000f8ec0ff */
[----:B------:R-:W-:-:S04]  /*05a0*/  UIADD3 UR12, UPT, UPT, -UR6, 0x100000, URZ ;  /* 0x00100000060c7890 */ /* 0x000fc8000fffe1ff */
[----:B------:R-:W-:Y:S02]  /*05b0*/  USHF.L.U32 UR13, UR12, 0xb, URZ ;  /* 0x0000000b0c0d7899 */ /* 0x000fe400080006ff */
[----:B------:R-:W-:Y:S01]  /*05c0*/  USHF.L.U32 UR12, UR12, 0x1, URZ ;  /* 0x000000010c0c7899 */ /* 0x000fe200080006ff */
[----:B------:R-:W-:Y:S01]  /*05d0*/  ELECT P0, URZ, PT ;  /* 0x0000000000ff782f */ /* 0x000fe20003800000 */
[----:B------:R-:W3:Y:S10]  /*05e0*/  FENCE.VIEW.ASYNC.S ;  /* 0x00000000000073c6 */ /* 0x000ef40000000000 */
[----:B---3--:R3:W4:Y:S01]  /*05f0*/  SYNCS.EXCH.64 URZ, [UR8], UR12 ;  /* 0x0000000c08ff75b2 */ /* 0x0087220008000100 */
[----:B------:R3:W1:Y:S01]  /*0600*/  SYNCS.EXCH.64 URZ, [UR8+0x20], UR12 ;  /* 0x0000200c08ff75b2 */ /* 0x0006620008000100 */
[----:B------:R3:W1:Y:S01]  /*0610*/  SYNCS.EXCH.64 URZ, [UR8+0x8], UR12 ;  /* 0x0000080c08ff75b2 */ /* 0x0006620008000100 */
[----:B------:R3:W1:Y:S01]  /*0620*/  SYNCS.EXCH.64 URZ, [UR8+0x28], UR12 ;  /* 0x0000280c08ff75b2 */ /* 0x0006620008000100 */
[----:B------:R3:W1:Y:S01]  /*0630*/  SYNCS.EXCH.64 URZ, [UR8+0x10], UR12 ;  /* 0x0000100c08ff75b2 */ /* 0x0006620008000100 */
[----:B------:R3:W1:Y:S01]  /*0640*/  SYNCS.EXCH.64 URZ, [UR8+0x30], UR12 ;  /* 0x0000300c08ff75b2 */ /* 0x0006620008000100 */
[----:B------:R3:W1:Y:S01]  /*0650*/  SYNCS.EXCH.64 URZ, [UR8+0x18], UR12 ;  /* 0x0000180c08ff75b2 */ /* 0x0006620008000100 */
[----:B------:R3:W1:Y:S01]  /*0660*/  SYNCS.EXCH.64 URZ, [UR8+0x38], UR12 ;  /* 0x0000380c08ff75b2 */ /* 0x0006620008000100 */
[----:B------:R-:W-:Y:S01]  /*0670*/  NOP ;  /* 0x0000000000007918 */ /* 0x000fe20000000000 */
.L_x_9:
[----:B------:R-:W2:Y:S01]  /*0680*/  SHFL.IDX PT, R0, R70, RZ, 0x1f ;  /* 0x00001fff46007589 */ /* 0x000ea200000e0000 */
[----:B------:R-:W-:Y:S01]  /*0690*/  NOP ;  /* 0x0000000000007918 */ /* 0x000fe20000000000 */
[----:B--2---:R-:W-:-:S13]  /*06a0*/  ISETP.NE.AND P0, PT, R0, 0x1, PT ;  /* 0x000000010000780c */ /* 0x004fda0003f05270 */
[----:B------:R-:W-:Y:S05]  /*06b0*/  @P0 BRA `(.L_x_10) ;  /* 0x00000000004c0947 */ /* 0x000fea0003800000 */
[----:B------:R-:W-:Y:S01]  /*06c0*/  UMOV UR9, 0x400 ;  /* 0x0000040000097882 */ /* 0x000fe20000000000 */
[----:B---3--:R-:W-:Y:S01]  /*06d0*/  UMOV UR8, 0x20 ;  /* 0x0000002000087882 */ /* 0x008fe20000000000 */
[----:B------:R-:W-:Y:S01]  /*06e0*/  UMOV UR6, 0x80 ;  /* 0x0000008000067882 */ /* 0x000fe20000000000 */
[----:B------:R-:W-:Y:S02]  /*06f0*/  ULEA UR9, UR37, UR9, 0x18 ;  /* 0x0000000925097291 */ /* 0x000fe4000f8ec0ff */
[----:B------:R-:W-:-:S04]  /*0700*/  UIADD3 UR12, UPT, UPT, -UR8, 0x100000, URZ ;  /* 0x00100000080c7890 */ /* 0x000fc8000fffe1ff */
[----:B------:R-:W-:Y:S02]  /*0710*/  USHF.L.U32 UR13, UR12, 0xb, URZ ;  /* 0x0000000b0c0d7899 */ /* 0x000fe400080006ff */
[----:B------:R-:W-:Y:S02]  /*0720*/  USHF.L.U32 UR12, UR12, 0x1, URZ ;  /* 0x000000010c0c7899 */ /* 0x000fe400080006ff */
[----:B------:R-:W-:-:S04]  /*0730*/  UIADD3 UR14, UPT, UPT, -UR6, 0x100000, URZ ;  /* 0x00100000060e7890 */ /* 0x000fc8000fffe1ff */
[----:B------:R-:W-:Y:S02]  /*0740*/  USHF.L.U32 UR15, UR14, 0xb, URZ ;  /* 0x0000000b0e0f7899 */ /* 0x000fe400080006ff */
[----:B------:R-:W-:Y:S01]  /*0750*/  USHF.L.U32 UR14, UR14, 0x1, URZ ;  /* 0x000000010e0e7899 */ /* 0x000fe200080006ff */
[----:B------:R-:W-:Y:S01]  /*0760*/  ELECT P0, URZ, PT ;  /* 0x0000000000ff782f */ /* 0x000fe20003800000 */
[----:B------:R-:W2:Y:S02]  /*0770*/  FENCE.VIEW.ASYNC.S ;  /* 0x00000000000073c6 */ /* 0x000ea40000000000 */
[----:B--2---:R2:W3:Y:S08]  /*0780*/  SYNCS.EXCH.64 URZ, [UR9+0x40], UR12 ;  /* 0x0000400c09ff75b2 */ /* 0x0044f00008000100 */
[----:B------:R2:W1:Y:S01]  /*0790*/  SYNCS.EXCH.64 URZ, [UR9+0x58], UR14 ;  /* 0x0000580e09ff75b2 */ /* 0x0004620008000100 */
[----:B------:R2:W1:Y:S01]  /*07a0*/  SYNCS.EXCH.64 URZ, [UR9+0x48], UR12 ;  /* 0x0000480c09ff75b2 */ /* 0x0004620008000100 */
[----:B------:R2:W1:Y:S01]  /*07b0*/  SYNCS.EXCH.64 URZ, [UR9+0x60], UR14 ;  /* 0x0000600e09ff75b2 */ /* 0x0004620008000100 */
[----:B------:R2:W1:Y:S01]  /*07c0*/  SYNCS.EXCH.64 URZ, [UR9+0x50], UR12 ;  /* 0x0000500c09ff75b2 */ /* 0x0004620008000100 */
[----:B------:R2:W1:Y:S01]  /*07d0*/  SYNCS.EXCH.64 URZ, [UR9+0x68], UR14 ;  /* 0x0000680e09ff75b2 */ /* 0x0004620008000100 */
[----:B------:R-:W-:Y:S01]  /*07e0*/  NOP ;  /* 0x0000000000007918 */ /* 0x000fe20000000000 */
.L_x_10:
[----:B------:R-:W4:Y:S01]  /*07f0*/  SHFL.IDX PT, R0, R70, RZ, 0x1f ;  /* 0x00001fff46007589 */ /* 0x000f2200000e0000 */
[----:B------:R-:W-:Y:S01]  /*0800*/  NOP ;  /* 0x0000000000007918 */ /* 0x000fe20000000000 */
[----:B----4-:R-:W-:-:S13]  /*0810*/  ISETP.NE.AND P0, PT, R0, 0x3, PT ;  /* 0x000000030000780c */ /* 0x010fda0003f05270 */
[----:B------:R-:W-:Y:S05]  /*0820*/  @P0 BRA `(.L_x_11) ;  /* 0x00000000002c0947 */ /* 0x000fea0003800000 */
[----:B---3--:R-:W-:Y:S01]  /*0830*/  UMOV UR8, 0x400 ;  /* 0x0000040000087882 */ /* 0x008fe20000000000 */
[----:B------:R-:W-:Y:S01]  /*0840*/  UMOV UR6, 0x20 ;  /* 0x0000002000067882 */ /* 0x000fe20000000000 */
[----:B------:R-:W-:Y:S02]  /*0850*/  ULEA UR8, UR37, UR8, 0x18 ;  /* 0x0000000825087291 */ /* 0x000fe4000f8ec0ff */
[----:B--2---:R-:W-:-:S04]  /*0860*/  UIADD3 UR12, UPT, UPT, -UR6, 0x100000, URZ ;  /* 0x00100000060c7890 */ /* 0x004fc8000fffe1ff */
[----:B------:R-:W-:Y:S02]  /*0870*/  USHF.L.U32 UR13, UR12, 0xb, URZ ;  /* 0x0000000b0c0d7899 */ /* 0x000fe400080006ff */
[----:B------:R-:W-:Y:S01]  /*0880*/  USHF.L.U32 UR12, UR12, 0x1, URZ ;  /* 0x000000010c0c7899 */ /* 0x000fe200080006ff */
[----:B------:R-:W-:Y:S01]  /*0890*/  ELECT P0, URZ, PT ;  /* 0x0000000000ff782f */ /* 0x000fe20003800000 */
[----:B------:R-:W2:Y:S10]  /*08a0*/  FENCE.VIEW.ASYNC.S ;  /* 0x00000000000073c6 */ /* 0x000eb40000000000 */
[----:B--2---:R4:W2:Y:S01]  /*08b0*/  SYNCS.EXCH.64 URZ, [UR8+0x70], UR12 ;  /* 0x0000700c08ff75b2 */ /* 0x0048a20008000100 */
[----:B------:R4:W3:Y:S02]  /*08c0*/  SYNCS.EXCH.64 URZ, [UR8+0x78], UR12 ;  /* 0x0000780c08ff75b2 */ /* 0x0008e40008000100 */
[----:B----4-:R-:W-:Y:S01]  /*08d0*/  NOP ;  /* 0x0000000000007918 */ /* 0x010fe20000000000 */
.L_x_11:
[----:B------:R-:W4:Y:S01]  /*08e0*/  SHFL.IDX PT, R0, R70, RZ, 0x1f ;  /* 0x00001fff46007589 */ /* 0x000f2200000e0000 */
[----:B------:R-:W-:Y:S01]  /*08f0*/  NOP ;  /* 0x0000000000007918 */ /* 0x000fe20000000000 */
[----:B----4-:R-:W-:-:S13]  /*0900*/  ISETP.NE.AND P0, PT, R0, 0x4, PT ;  /* 0x000000040000780c */ /* 0x010fda0003f05270 */
[----:B------:R-:W-:Y:S05]  /*0910*/  @P0 BRA `(.L_x_12) ;  /* 0x0000000000480947 */ /* 0x000fea0003800000 */
[----:B--2---:R-:W-:Y:S01]  /*0920*/  UMOV UR9, 0x1e0 ;  /* 0x000001e000097882 */ /* 0x004fe20000000000 */
[----:B---3--:R-:W-:Y:S01]  /*0930*/  UMOV UR8, 0x400 ;  /* 0x0000040000087882 */ /* 0x008fe20000000000 */
[----:B------:R-:W-:Y:S01]  /*0940*/  USEL UR9, UR9, 0x1a0, UP5 ;  /* 0x000001a009097887 */ /* 0x000fe2000a800000 */
        /* <DEDUP_REMOVED lines=10> */
[----:B--2---:R4:W2:Y:S08]  /*09f0*/  SYNCS.EXCH.64 URZ, [UR8+0x80], UR12 ;  /* 0x0000800c08ff75b2 */ /* 0x0048b00008000100 */
[----:B------:R4:W3:Y:S01]  /*0a00*/  SYNCS.EXCH.64 URZ, [UR8+0x90], UR14 ;  /* 0x0000900e08ff75b2 */ /* 0x0008e20008000100 */
[----:B------:R4:W1:Y:S01]  /*0a10*/  SYNCS.EXCH.64 URZ, [UR8+0x88], UR12 ;  /* 0x0000880c08ff75b2 */ /* 0x0008620008000100 */
[----:B------:R4:W1:Y:S02]  /*0a20*/  SYNCS.EXCH.64 URZ, [UR8+0x98], UR14 ;  /* 0x0000980e08ff75b2 */ /* 0x0008640008000100 */
[----:B----4-:R-:W-:Y:S01]  /*0a30*/  NOP ;  /* 0x0000000000007918 */ /* 0x010fe20000000000 */
.L_x_12:
[----:B------:R-:W4:Y:S01]  /*0a40*/  SHFL.IDX PT, R0, R70, RZ, 0x1f ;  /* 0x00001fff46007589 */ /* 0x000f2200000e0000 */
[----:B------:R-:W-:Y:S01]  /*0a50*/  NOP ;  /* 0x0000000000007918 */ /* 0x000fe20000000000 */
[----:B----4-:R-:W-:-:S13]  /*0a60*/  ISETP.NE.AND P0, PT, R0, 0x5, PT ;  /* 0x000000050000780c */ /* 0x010fda0003f05270 */
[----:B------:R-:W-:Y:S05]  /*0a70*/  @P0 BRA `(.L_x_13) ;  /* 0x0000000000540947 */ /* 0x000fea0003800000 */
[----:B--2---:R-:W-:Y:S01]  /*0a80*/  UMOV UR9, 0x400 ;  /* 0x0000040000097882 */ /* 0x004fe20000000000 */
        /* <DEDUP_REMOVED lines=14> */
[----:B------:R4:W1:Y:S01]  /*0b70*/  SYNCS.EXCH.64 URZ, [UR9+0xc8], UR14 ;  /* 0x0000c80e09ff75b2 */ /* 0x0008620008000100 */
[----:B------:R4:W1:Y:S01]  /*0b80*/  SYNCS.EXCH.64 URZ, [UR9+0xb0], UR12 ;  /* 0x0000b00c09ff75b2 */ /* 0x0008620008000100 */
[----:B------:R4:W1:Y:S01]  /*0b90*/  SYNCS.EXCH.64 URZ, [UR9+0xd0], UR14 ;  /* 0x0000d00e09ff75b2 */ /* 0x0008620008000100 */
[----:B------:R4:W1:Y:S01]  /*0ba0*/  SYNCS.EXCH.64 URZ, [UR9+0xb8], UR12 ;  /* 0x0000b80c09ff75b2 */ /* 0x0008620008000100 */
[----:B------:R4:W1:Y:S02]  /*0bb0*/  SYNCS.EXCH.64 URZ, [UR9+0xd8], UR14 ;  /* 0x0000d80e09ff75b2 */ /* 0x0008640008000100 */
[----:B----4-:R-:W-:Y:S01]  /*0bc0*/  NOP ;  /* 0x0000000000007918 */ /* 0x010fe20000000000 */
.L_x_13:
[----:B------:R-:W4:Y:S01]  /*0bd0*/  SHFL.IDX PT, R0, R70, RZ, 0x1f ;  /* 0x00001fff46007589 */ /* 0x000f2200000e0000 */
[----:B------:R-:W-:Y:S01]  /*0be0*/  ISETP.NE.OR P1, PT, RZ, UR10, !P1 ;  /* 0x0000000aff007c0c */ /* 0x000fe2000cf25670 */
        /* <DEDUP_REMOVED lines=12> */
[----:B------:R4:W3:Y:S01]  /*0cb0*/  SYNCS.EXCH.64 URZ, [UR8+0xf0], UR12 ;  /* 0x0000f00c08ff75b2 */ /* 0x0008e20008000100 */
[----:B------:R4:W1:Y:S01]  /*0cc0*/  SYNCS.EXCH.64 URZ, [UR8+0xe8], UR12 ;  /* 0x0000e80c08ff75b2 */ /* 0x0008620008000100 */
[----:B------:R4:W1:Y:S02]  /*0cd0*/  SYNCS.EXCH.64 URZ, [UR8+0xf8], UR12 ;  /* 0x0000f80c08ff75b2 */ /* 0x0008640008000100 */
[----:B----4-:R-:W-:Y:S01]  /*0ce0*/  NOP ;  /* 0x0000000000007918 */ /* 0x010fe20000000000 */
.L_x_14:
[----:B------:R-:W-:Y:S01]  /*0cf0*/  VOTEU.ALL UP1, P1 ;  /* 0x0000000000ff7886 */ /* 0x000fe20000820000 */
[----:B---3--:R-:W3:Y:S01]  /*0d00*/  LDCU UR8, c[0x0][0x36c] ;  /* 0x00006d80ff0877ac */ /* 0x008ee20008000800 */
[----:B------:R-:W-:Y:S01]  /*0d10*/  NOP ;  /* 0x0000000000007918 */ /* 0x000fe20000000000 */
[----:B------:R-:W-:Y:S01]  /*0d20*/  LOP3.LUT R10, R74, 0x1f, RZ, 0xc0, !PT ;  /* 0x0000001f4a0a7812 */ /* 0x000fe200078ec0ff */
[----:B--2---:R-:W-:Y:S01]  /*0d30*/  UMOV UR12, 0x20 ;  /* 0x00000020000c7882 */ /* 0x004fe20000000000 */
[----:B------:R-:W-:Y:S01]  /*0d40*/  @!UP1 UMOV UR6, 0x400 ;  /* 0x0000040000069882 */ /* 0x000fe20000000000 */
[----:B------:R-:W-:-:S04]  /*0d50*/  @!UP1 UIADD3 UR12, UPT, UPT, -UR12, 0x100000, URZ ;  /* 0x001000000c0c9890 */ /* 0x000fc8000fffe1ff */
[----:B------:R-:W-:Y:S02]  /*0d60*/  @!UP1 USHF.L.U32 UR13, UR12, 0xb, URZ ;  /* 0x0000000b0c0d9899 */ /* 0x000fe400080006ff */
[----:B------:R-:W-:Y:S02]  /*0d70*/  @!UP1 USHF.L.U32 UR12, UR12, 0x1, URZ ;  /* 0x000000010c0c9899 */ /* 0x000fe400080006ff */
[----:B------:R-:W-:Y:S01]  /*0d80*/  @!UP1 ULEA UR6, UR37, UR6, 0x18 ;  /* 0x0000000625069291 */ /* 0x000fe2000f8ec0ff */
[----:B------:R-:W-:Y:S01]  /*0d90*/  VOTEU.ALL UP1, P1 ;  /* 0x0000000000ff7886 */ /* 0x000fe20000820000 */
[----:B------:R-:W-:Y:S01]  /*0da0*/  UISETP.NE.AND UP4, UPT, UR10, URZ, UPT ;  /* 0x000000ff0a00728c */ /* 0x000fe2000bf85270 */
[----:B------:R-:W2:Y:S09]  /*0db0*/  FENCE.VIEW.ASYNC.S ;  /* 0x00000000000073c6 */ /* 0x000eb20000000000 */
[----:B--2---:R2:W4:Y:S01]  /*0dc0*/  @!UP1 SYNCS.EXCH.64 URZ, [UR6+0x100], UR12 ;  /* 0x0001000c06ff95b2 */ /* 0x0045220008000100 */
[----:B---3--:R-:W-:-:S09]  /*0dd0*/  UISETP.EQ.U32.AND UP1, UPT, UR8, 0x1, UPT ;  /* 0x000000010800788c */ /* 0x008fd2000bf22070 */
[----:B------:R-:W-:Y:S05]  /*0de0*/  BRA.U !UP1, `(.L_x_15) ;  /* 0x0000000109087547 */ /* 0x000fea000b800000 */
[----:B-1--4-:R-:W-:Y:S01]  /*0df0*/  UCGABAR_ARV ;  /* 0x00000000000079c7 */ /* 0x012fe20008000000 */
[----:B------:R-:W-:Y:S05]  /*0e00*/  BRA `(.L_x_16) ;  /* 0x0000000000047947 */ /* 0x000fea0003800000 */
.L_x_15:
[----:B-1--4-:R-:W-:Y:S01]  /*0e10*/  NOP ;  /* 0x0000000000007918 */ /* 0x012fe20000000000 */
.L_x_16:
[----:B------:R-:W1:Y:S01]  /*0e20*/  S2R R11, SR_CTAID.X ;  /* 0x00000000000b7919 */ /* 0x000e620000002500 */
[----:B------:R-:W-:-:S05]  /*0e30*/  CS2R.32 R60, SR_CgaSize ;  /* 0x00000000003c7805 */ /* 0x000fca0000008a00 */
[----:B------:R-:W-:-:S05]  /*0e40*/  IMAD R60, R60, -0xa0, RZ ;  /* 0xffffff603c3c7824 */ /* 0x000fca00078e02ff */
[----:B------:R-:W-:-:S14]  /*0e50*/  R2UR UR8, R60 ;  /* 0x000000003c0872ca */ /* 0x000fdc00000e0000 */
[----:B------:R-:W3:Y:S01]  /*0e60*/  LDCU UR8, c[0x0][UR8+0x2b0] ;  /* 0x00005600080877ac */ /* 0x000ee20008000800 */
[----:B------:R-:W-:-:S05]  /*0e70*/  CS2R.32 R0, SR_CgaSize ;  /* 0x0000000000007805 */ /* 0x000fca0000008a00 */
[----:B------:R-:W-:-:S06]  /*0e80*/  IMAD R0, R0, -0xa0, RZ ;  /* 0xffffff6000007824 */ /* 0x000fcc00078e02ff */
[----:B------:R-:W4:Y:S01]  /*0e90*/  LDC R0, c[0x0][R0+0x2a0] ;  /* 0x0000a80000007b82 */ /* 0x000f220000000800 */
[----:B------:R-:W-:Y:S01]  /*0ea0*/  PRMT R8, RZ, 0x7610, R8 ;  /* 0x00007610ff087816 */ /* 0x000fe20000000008 */
[----:B------:R-:W3:Y:S01]  /*0eb0*/  S2R R20, SR_CTAID.Y ;  /* 0x0000000000147919 */ /* 0x000ee20000002600 */
[----:B------:R-:W-:-:S05]  /*0ec0*/  CS2R.32 R60, SR_CgaSize ;  /* 0x00000000003c7805 */ /* 0x000fca0000008a00 */
[----:B------:R-:W-:-:S05]  /*0ed0*/  IMAD R60, R60, -0xa0, RZ ;  /* 0xffffff603c3c7824 */ /* 0x000fca00078e02ff */
[----:B--2---:R-:W-:-:S14]  /*0ee0*/  R2UR UR6, R60 ;  /* 0x000000003c0672ca */ /* 0x004fdc00000e0000 */
[----:B------:R-:W2:Y:S01]  /*0ef0*/  LDCU UR6, c[0x0][UR6+0x2b4] ;  /* 0x00005680060677ac */ /* 0x000ea20008000800 */
[----:B------:R-:W-:Y:S01]  /*0f00*/  UISETP.NE.AND UP2, UPT, UR10, 0x2, UPT ;  /* 0x000000020a00788c */ /* 0x000fe2000bf45270 */
[----:B------:R-:W3:Y:S01]  /*0f10*/  LDC R9, c[0x0][0xb24] ;  /* 0x0002c900ff097b82 */ /* 0x000ee20000000800 */
[----:B------:R-:W-:-:S05]  /*0f20*/  CS2R.32 R58, SR_CgaSize ;  /* 0x00000000003a7805 */ /* 0x000fca0000008a00 */
[----:B------:R-:W-:-:S06]  /*0f30*/  IMAD R58, R58, -0xa0, RZ ;  /* 0xffffff603a3a7824 */ /* 0x000fcc00078e02ff */
[----:B------:R-:W4:Y:S08]  /*0f40*/  LDC R58, c[0x0][R58+0x2a4] ;  /* 0x0000a9003a3a7b82 */ /* 0x000f300000000800 */
[----:B------:R-:W4:Y:S01]  /*0f50*/  LDC R26, c[0x0][0xb24] ;  /* 0x0002c900ff1a7b82 */ /* 0x000f220000000800 */
[----:B-1----:R-:W-:Y:S01]  /*0f60*/  I2FP.F32.U32 R4, R11 ;  /* 0x0000000b00047245 */ /* 0x002fe20000201000 */
[----:B------:R-:W-:-:S06]  /*0f70*/  IMAD.MOV.U32 R21, RZ, RZ, R11 ;  /* 0x000000ffff157224 */ /* 0x000fcc00078e000b */
[----:B------:R-:W1:Y:S01]  /*0f80*/  S2UR UR36, SR_CTAID.Z ;  /* 0x00000000002479c3 */ /* 0x000e620000002700 */
[----:B---3--:R-:W-:Y:S02]  /*0f90*/  ISETP.GE.AND P0, PT, R9, 0x1, PT ;  /* 0x000000010900780c */ /* 0x008fe40003f06270 */
[----:B------:R-:W-:Y:S01]  /*0fa0*/  I2FP.F32.U32 R2, R20 ;  /* 0x0000001400027245 */ /* 0x000fe20000201000 */
[----:B------:R-:W-:-:S04]  /*0fb0*/  FMUL R4, R4, UR8 ;  /* 0x0000000804047c20 */ /* 0x000fc80008400000 */
[----:B--2---:R-:W-:Y:S01]  /*0fc0*/  FMUL R2, R2, UR6 ;  /* 0x0000000602027c20 */ /* 0x004fe20008400000 */
[----:B------:R-:W2:Y:S01]  /*0fd0*/  F2I.U32.TRUNC.NTZ R60, R4 ;  /* 0x00000004003c7305 */ /* 0x000ea2000020f000 */
[----:B------:R-:W3:Y:S07]  /*0fe0*/  LDCU UR6, c[0x0][0xb30] ;  /* 0x00016600ff0677ac */ /* 0x000eee0008000800 */
[----:B------:R-:W1:Y:S01]  /*0ff0*/  F2I.U32.TRUNC.NTZ R3, R2 ;  /* 0x0000000200037305 */ /* 0x000e62000020f000 */
[----:B--2---:R-:W-:-:S04]  /*1000*/  IMAD.MOV R60, RZ, RZ, -R60 ;  /* 0x000000ffff3c7224 */ /* 0x004fc800078e0a3c */
[----:B----4-:R-:W-:Y:S01]  /*1010*/  IMAD R60, R0, R60, R11 ;  /* 0x0000003c003c7224 */ /* 0x010fe200078e020b */
[----:B------:R-:W-:Y:S01]  /*1020*/  PRMT R0, RZ, 0x7610, R0 ;  /* 0x00007610ff007816 */ /* 0x000fe20000000000 */
[----:B---3--:R-:W-:Y:S01]  /*1030*/  UISETP.NE.AND UP3, UPT, UR6, 0x1, UPT ;  /* 0x000000010600788c */ /* 0x008fe2000bf65270 */
[----:B-1----:R-:W-:-:S05]  /*1040*/  IADD3 R3, PT, PT, -R3, RZ, RZ ;  /* 0x000000ff03037210 */ /* 0x002fca0007ffe1ff */
[----:B------:R-:W-:Y:S01]  /*1050*/  IMAD R58, R58, R3, R20 ;  /* 0x000000033a3a7224 */ /* 0x000fe200078e0214 */
[----:B------:R-:W-:Y:S06]  /*1060*/  BRA.U UP4, `(.L_x_17) ;  /* 0x0000000104247547 */ /* 0x000fec000b800000 */
[----:B------:R-:W-:Y:S01]  /*1070*/  ISETP.NE.AND P1, PT, R58, RZ, PT ;  /* 0x000000ff3a00720c */ /* 0x000fe20003f25270 */
[----:B------:R-:W-:Y:S01]  /*1080*/  IMAD.MOV.U32 R0, RZ, RZ, 0x3 ;  /* 0x00000003ff007424 */ /* 0x000fe200078e00ff */
[C---:B------:R-:W-:Y:S02]  /*1090*/  LOP3.LUT R3, R60.reuse, 0xfffffffe, RZ, 0xc0, !PT ;  /* 0xfffffffe3c037812 */ /* 0x040fe400078ec0ff */
[----:B------:R-:W-:Y:S02]  /*10a0*/  ISETP.LT.U32.OR P1, PT, R60, 0x2, !P1 ;  /* 0x000000023c00780c */ /* 0x000fe40004f21470 */
[----:B------:R-:W-:Y:S02]  /*10b0*/  SHF.L.U32 R0, R0, R3, RZ ;  /* 0x0000000300007219 */ /* 0x000fe400000006ff */
[----:B------:R-:W-:Y:S02]  /*10c0*/  SEL R5, RZ, 0x1, !P1 ;  /* 0x00000001ff057807 */ /* 0x000fe40004800000 */
[----:B------:R-:W-:-:S05]  /*10d0*/  SEL R2, RZ, 0x2, !P1 ;  /* 0x00000002ff027807 */ /* 0x000fca0004800000 */
[----:B------:R-:W-:-:S05]  /*10e0*/  IMAD.IADD R2, R5, 0x1, R2 ;  /* 0x0000000105027824 */ /* 0x000fca00078e0202 */
[----:B------:R-:W-:Y:S02]  /*10f0*/  PRMT R8, R2, 0x7610, R8 ;  /* 0x0000761002087816 */ /* 0x000fe40000000008 */
.L_x_17:
[----:B------:R-:W-:Y:S05]  /*1100*/  @!P0 BRA `(.L_x_18) ;  /* 0x0000000000b88947 */ /* 0x000fea0003800000 */
[----:B------:R-:W1:Y:S01]  /*1110*/  LDC.64 R4, c[0x0][0xb18] ;  /* 0x0002c600ff047b82 */ /* 0x000e620000000a00 */
[----:B------:R-:W-:-:S07]  /*1120*/  ISETP.NE.AND P0, PT, R9, 0x1, PT ;  /* 0x000000010900780c */ /* 0x000fce0003f05270 */
[----:B------:R-:W2:Y:S08]  /*1130*/  LDC R14, c[0x0][0xb0c] ;  /* 0x0002c300ff0e7b82 */ /* 0x000eb00000000800 */
[----:B------:R-:W3:Y:S08]  /*1140*/  LDC R13, c[0x0][0x370] ;  /* 0x0000dc00ff0d7b82 */ /* 0x000ef00000000800 */
[----:B------:R-:W4:Y:S01]  /*1150*/  LDC R16, c[0x0][0x374] ;  /* 0x0000dd00ff107b82 */ /* 0x000f220000000800 */
[----:B-1----:R-:W-:-:S07]  /*1160*/  ISETP.NE.AND P1, PT, R4, 0x1, PT ;  /* 0x000000010400780c */ /* 0x002fce0003f25270 */
[----:B------:R-:W3:Y:S01]  /*1170*/  LDC.64 R6, c[0x0][0xb10] ;  /* 0x0002c400ff067b82 */ /* 0x000ee20000000a00 */
[----:B--2---:R-:W-:-:S07]  /*1180*/  ISETP.NE.AND P2, PT, R14, 0x1, PT ;  /* 0x000000010e00780c */ /* 0x004fce0003f45270 */
[----:B------:R-:W1:Y:S08]  /*1190*/  LDC R12, c[0x0][0xb20] ;  /* 0x0002c800ff0c7b82 */ /* 0x000e700000000800 */
[----:B------:R-:W2:Y:S01]  /*11a0*/  LDC.64 R2, c[0x0][0xb28] ;  /* 0x0002ca00ff027b82 */ /* 0x000ea20000000a00 */
[----:B----4-:R-:W-:-:S04]  /*11b0*/  IMAD.HI.U32 R15, R16, R5, RZ ;  /* 0x00000005100f7227 */ /* 0x010fc800078e00ff */
[----:B------:R-:W-:-:S04]  /*11c0*/  IMAD.HI.U32 R5, R20, R5, RZ ;  /* 0x0000000514057227 */ /* 0x000fc800078e00ff */
[----:B---3--:R-:W-:-:S04]  /*11d0*/  IMAD.HI.U32 R18, R13, R6, RZ ;  /* 0x000000060d127227 */ /* 0x008fc800078e00ff */
[C---:B------:R-:W-:Y:S01]  /*11e0*/  IMAD.HI.U32 R22, R11.reuse, R6, RZ ;  /* 0x000000060b167227 */ /* 0x040fe200078e00ff */
[-C--:B------:R-:W-:Y:S02]  /*11f0*/  @P2 SHF.R.U32.HI R13, RZ, R7.reuse, R18 ;  /* 0x00000007ff0d2219 */ /* 0x080fe40000011612 */
[-C--:B-1----:R-:W-:Y:S02]  /*1200*/  @P1 SHF.R.U32.HI R16, RZ, R12.reuse, R15 ;  /* 0x0000000cff101219 */ /* 0x082fe4000001160f */
[----:B------:R-:W-:Y:S02]  /*1210*/  SHF.R.U32.HI R5, RZ, R12, R5 ;  /* 0x0000000cff057219 */ /* 0x000fe40000011605 */
[----:B------:R-:W-:Y:S02]  /*1220*/  SHF.R.U32.HI R22, RZ, R7, R22 ;  /* 0x00000007ff167219 */ /* 0x000fe40000011616 */
[----:B------:R-:W-:Y:S01]  /*1230*/  SEL R5, R20, R5, !P1 ;  /* 0x0000000514057207 */ /* 0x000fe20004800000 */
[----:B--2---:R-:W-:Y:S01]  /*1240*/  IMAD.HI.U32 R18, R16, R2, RZ ;  /* 0x0000000210127227 */ /* 0x004fe200078e00ff */
[----:B------:R-:W-:-:S02]  /*1250*/  SEL R21, R11, R22, !P2 ;  /* 0x000000160b157207 */ /* 0x000fc40005000000 */
[----:B------:R-:W-:Y:S01]  /*1260*/  IADD3 R7, PT, PT, -R5, RZ, RZ ;  /* 0x000000ff05077210 */ /* 0x000fe20007ffe1ff */
[----:B------:R-:W-:Y:S01]  /*1270*/  IMAD.HI.U32 R6, R13, R2, RZ ;  /* 0x000000020d067227 */ /* 0x000fe200078e00ff */
[----:B------:R-:W-:-:S03]  /*1280*/  @P0 SHF.R.U32.HI R16, RZ, R3, R18 ;  /* 0x00000003ff100219 */ /* 0x000fc60000011612 */
[----:B------:R-:W-:Y:S01]  /*1290*/  IMAD R7, R4, R7, R20 ;  /* 0x0000000704077224 */ /* 0x000fe200078e0214 */
[----:B------:R-:W-:Y:S01]  /*12a0*/  @P0 SHF.R.U32.HI R13, RZ, R3, R6 ;  /* 0x00000003ff0d0219 */ /* 0x000fe20000011606 */
[----:B------:R-:W-:-:S04]  /*12b0*/  IMAD R16, R16, R9, RZ ;  /* 0x0000000910107224 */ /* 0x000fc800078e02ff */
[----:B------:R-:W-:Y:S01]  /*12c0*/  IMAD R6, R13, R9, RZ ;  /* 0x000000090d067224 */ /* 0x000fe200078e02ff */
[----:B------:R-:W-:-:S04]  /*12d0*/  ISETP.GE.AND P1, PT, R5, R16, PT ;  /* 0x000000100500720c */ /* 0x000fc80003f26270 */
[----:B------:R-:W-:Y:S01]  /*12e0*/  ISETP.GE.OR P1, PT, R21, R6, P1 ;  /* 0x000000061500720c */ /* 0x000fe20000f26670 */
[----:B------:R-:W-:-:S05]  /*12f0*/  IMAD.HI.U32 R6, R5, R2, RZ ;  /* 0x0000000205067227 */ /* 0x000fca00078e00ff */
[----:B------:R-:W-:-:S04]  /*1300*/  SHF.R.U32.HI R6, RZ, R3, R6 ;  /* 0x00000003ff067219 */ /* 0x000fc80000011606 */
[----:B------:R-:W-:-:S03]  /*1310*/  SEL R6, R5, R6, !P0 ;  /* 0x0000000605067207 */ /* 0x000fc60004000000 */
[----:B------:R-:W-:Y:S01]  /*1320*/  @!P1 IMAD.HI.U32 R12, R21, R2, RZ ;  /* 0x00000002150c9227 */ /* 0x000fe200078e00ff */
[----:B------:R-:W-:-:S04]  /*1330*/  IADD3 R2, PT, PT, -R6, RZ, RZ ;  /* 0x000000ff06027210 */ /* 0x000fc80007ffe1ff */
[----:B------:R-:W-:Y:S01]  /*1340*/  @!P1 SHF.R.U32.HI R12, RZ, R3, R12 ;  /* 0x00000003ff0c9219 */ /* 0x000fe2000001160c */
[----:B------:R-:W-:-:S03]  /*1350*/  IMAD R2, R9, R2, R5 ;  /* 0x0000000209027224 */ /* 0x000fc600078e0205 */
[----:B------:R-:W-:-:S05]  /*1360*/  @!P1 SEL R3, R21, R12, !P0 ;  /* 0x0000000c15039207 */ /* 0x000fca0004000000 */
[--C-:B------:R-:W-:Y:S02]  /*1370*/  @!P1 IMAD.IADD R6, R6, 0x1, -R3.reuse ;  /* 0x0000000106069824 */ /* 0x100fe400078e0a03 */
[----:B------:R-:W-:Y:S01]  /*1380*/  @!P1 IMAD R3, R2, R13, R3 ;  /* 0x0000000d02039224 */ /* 0x000fe200078e0203 */
[----:B------:R-:W-:Y:S01]  /*1390*/  IADD3 R2, PT, PT, -R21, RZ, RZ ;  /* 0x000000ff15027210 */ /* 0x000fe20007ffe1ff */
[----:B------:R-:W-:Y:S02]  /*13a0*/  @!P1 IMAD R5, R6, R9, R21 ;  /* 0x0000000906059224 */ /* 0x000fe400078e0215 */
[----:B------:R-:W-:Y:S02]  /*13b0*/  @!P1 IMAD.MOV.U32 R21, RZ, RZ, R3 ;  /* 0x000000ffff159224 */ /* 0x000fe400078e0003 */
[----:B------:R-:W-:Y:S02]  /*13c0*/  IMAD R2, R14, R2, R11 ;  /* 0x000000020e027224 */ /* 0x000fe400078e020b */
[----:B------:R-:W-:-:S02]  /*13d0*/  IMAD R20, R5, R4, R7 ;  /* 0x0000000405147224 */ /* 0x000fc400078e0207 */
[----:B------:R-:W-:Y:S02]  /*13e0*/  IMAD R21, R21, R14, R2 ;  /* 0x0000000e15157224 */ /* 0x000fe400078e0202 */
.L_x_18:
[----:B------:R-:W-:Y:S05]  /*13f0*/  BRA.U UP3, `(.L_x_19) ;  /* 0x0000000103407547 */ /* 0x000fea000b800000 */
[----:B------:R-:W1:Y:S08]  /*1400*/  LDC.64 R4, c[0x0][0xb10] ;  /* 0x0002c400ff047b82 */ /* 0x000e700000000a00 */
[----:B------:R-:W2:Y:S08]  /*1410*/  LDC.64 R2, c[0x0][0xb18] ;  /* 0x0002c600ff027b82 */ /* 0x000eb00000000a00 */
[----:B------:R-:W3:Y:S08]  /*1420*/  LDC R6, c[0x0][0xb20] ;  /* 0x0002c800ff067b82 */ /* 0x000ef00000000800 */
[----:B------:R-:W4:Y:S01]  /*1430*/  LDC R12, c[0x0][0xb0c] ;  /* 0x0002c300ff0c7b82 */ /* 0x000f220000000800 */
[----:B-1----:R-:W-:-:S05]  /*1440*/  IMAD.HI.U32 R4, R21, R4, RZ ;  /* 0x0000000415047227 */ /* 0x002fca00078e00ff */
[----:B------:R-:W-:Y:S01]  /*1450*/  SHF.R.U32.HI R4, RZ, R5, R4 ;  /* 0x00000005ff047219 */ /* 0x000fe20000011604 */
[----:B--2---:R-:W-:Y:S01]  /*1460*/  IMAD.HI.U32 R3, R20, R3, RZ ;  /* 0x0000000314037227 */ /* 0x004fe200078e00ff */
[----:B------:R-:W-:-:S04]  /*1470*/  ISETP.NE.AND P0, PT, R2, 0x1, PT ;  /* 0x000000010200780c */ /* 0x000fc80003f05270 */
[----:B---3--:R-:W-:-:S04]  /*1480*/  SHF.R.U32.HI R3, RZ, R6, R3 ;  /* 0x00000006ff037219 */ /* 0x008fc80000011603 */
[----:B------:R-:W-:Y:S02]  /*1490*/  SEL R3, R20, R3, !P0 ;  /* 0x0000000314037207 */ /* 0x000fe40004000000 */
[----:B----4-:R-:W-:-:S04]  /*14a0*/  ISETP.NE.AND P1, PT, R12, 0x1, PT ;  /* 0x000000010c00780c */ /* 0x010fc80003f25270 */
[----:B------:R-:W-:-:S05]  /*14b0*/  SEL R6, R21, R4, !P1 ;  /* 0x0000000415067207 */ /* 0x000fca0004800000 */
[----:B------:R-:W-:Y:S02]  /*14c0*/  IMAD.IADD R4, R3, 0x1, -R6 ;  /* 0x0000000103047824 */ /* 0x000fe400078e0a06 */
[----:B------:R-:W-:Y:S02]  /*14d0*/  IMAD.IADD R3, R6, 0x1, -R3 ;  /* 0x0000000106037824 */ /* 0x000fe400078e0a03 */
[----:B------:R-:W-:Y:S02]  /*14e0*/  IMAD R21, R4, R12, R21 ;  /* 0x0000000c04157224 */ /* 0x000fe400078e0215 */
[----:B------:R-:W-:Y:S02]  /*14f0*/  IMAD R20, R3, R2, R20 ;  /* 0x0000000203147224 */ /* 0x000fe400078e0214 */
.L_x_19:
[----:B------:R-:W-:Y:S05]  /*1500*/  BRA.U !UP1, `(.L_x_20) ;  /* 0x00000001090c7547 */ /* 0x000fea000b800000 */
[----:B------:R-:W-:Y:S01]  /*1510*/  UCGABAR_WAIT ;  /* 0x0000000000007dc7 */ /* 0x000fe20008000000 */
[----:B------:R-:W-:Y:S01]  /*1520*/  CCTL.IVALL ;  /* 0x00000000ff00798f */ /* 0x000fe20002000000 */
[----:B------:R-:W-:Y:S05]  /*1530*/  BRA `(.L_x_21) ;  /* 0x0000000000047947 */ /* 0x000fea0003800000 */
.L_x_20:
[----:B------:R-:W-:Y:S06]  /*1540*/  BAR.SYNC.DEFER_BLOCKING 0x0 ;  /* 0x0000000000007b1d */ /* 0x000fec0000010000 */
.L_x_21:
[----:B------:R-:W-:Y:S05]  /*1550*/  BRA.U UP2, `(.L_x_22) ;  /* 0x0000001502107547 */ /* 0x000fea000b800000 */
[----:B------:R-:W1:Y:S01]  /*1560*/  LDCU UR15, c[0x0][0x38c] ;  /* 0x00007180ff0f77ac */ /* 0x000e620008000800 */
[----:B------:R-:W2:Y:S01]  /*1570*/  LDC R9, c[0x0][0x370] ;  /* 0x0000dc00ff097b82 */ /* 0x000ea20000000800 */
[C---:B------:R-:W-:Y:S01]  /*1580*/  IMAD.SHL.U32 R17, R11.reuse, 0x20, RZ ;  /* 0x000000200b117824 */ /* 0x040fe200078e00ff */
[----:B------:R-:W-:Y:S01]  /*1590*/  PLOP3.LUT P1, PT, PT, PT, UP5, 0x80, 0x8 ;  /* 0x000000000008781c */ /* 0x000fe20003f2f058 */
[----:B------:R-:W-:Y:S01]  /*15a0*/  HFMA2 R15, -RZ, RZ, 0, 5.9604644775390625e-08 ;  /* 0x00000001ff0f7431 */ /* 0x000fe200000001ff */
[----:B------:R-:W-:Y:S01]  /*15b0*/  UISETP.NE.AND UP1, UPT, UR10, URZ, UPT ;  /* 0x000000ff0a00728c */ /* 0x000fe2000bf25270 */
[----:B------:R-:W-:Y:S01]  /*15c0*/  HFMA2 R12, -RZ, RZ, 0, 0 ;  /* 0x00000000ff0c7431 */ /* 0x000fe200000001ff */
[----:B------:R-:W-:Y:S01]  /*15d0*/  ISETP.NE.AND P4, PT, R10, RZ, P5 ;  /* 0x000000ff0a00720c */ /* 0x000fe20002f85270 */
[----:B------:R-:W-:Y:S01]  /*15e0*/  IMAD.SHL.U32 R16, R11, 0x40, RZ ;  /* 0x000000400b107824 */ /* 0x000fe200078e00ff */
[----:B------:R-:W3:Y:S01]  /*15f0*/  LDC R0, c[0x0][0x374] ;  /* 0x0000dd00ff007b82 */ /* 0x000ee20000000800 */
[----:B------:R-:W-:Y:S01]  /*1600*/  PLOP3.LUT P1, PT, P1, PT, PT, 0x8, 0x80 ;  /* 0x000000000080781c */ /* 0x000fe20000f2e170 */
[----:B------:R-:W-:Y:S01]  /*1610*/  IMAD.MOV.U32 R14, RZ, RZ, RZ ;  /* 0x000000ffff0e7224 */ /* 0x000fe200078e00ff */
[----:B------:R-:W-:Y:S01]  /*1620*/  MOV R8, 0x1 ;  /* 0x0000000100087802 */ /* 0x000fe20000000f00 */
[----:B------:R-:W-:Y:S01]  /*1630*/  IMAD.MOV.U32 R10, RZ, RZ, RZ ;  /* 0x000000ffff0a7224 */ /* 0x000fe200078e00ff */
[----:B------:R-:W-:Y:S01]  /*1640*/  LOP3.LUT R17, R17, 0x20, RZ, 0xc0, !PT ;  /* 0x0000002011117812 */ /* 0x000fe200078ec0ff */
[----:B------:R-:W4:Y:S01]  /*1650*/  LDCU.64 UR30, c[0x0][0x348] ;  /* 0x00006900ff1e77ac */ /* 0x000f220008000a00 */
[----:B-1----:R-:W-:-:S02]  /*1660*/  UIADD3 UR4, UPT, UPT, UR15, 0x7f, URZ ;  /* 0x0000007f0f047890 */ /* 0x002fc4000fffe0ff */
[----:B------:R-:W-:Y:S02]  /*1670*/  USEL UR7, UR7, 0x2, UP1 ;  /* 0x0000000207077887 */ /* 0x000fe40008800000 */
[----:B------:R-:W-:Y:S01]  /*1680*/  USHF.R.S32.HI UR22, URZ, 0x1f, UR4 ;  /* 0x0000001fff167899 */ /* 0x000fe20008011404 */
[----:B------:R-:W-:-:S03]  /*1690*/  UMOV UR13, URZ ;  /* 0x000000ff000d7c82 */ /* 0x000fc60008000000 */
[----:B------:R-:W-:Y:S02]  /*16a0*/  ULEA.HI UR22, UR22, UR4, URZ, 0x7 ;  /* 0x0000000416167291 */ /* 0x000fe4000f8f38ff */
[----:B------:R-:W-:Y:S02]  /*16b0*/  UIADD3 UR4, UPT, UPT, UR15, -0x1, URZ ;  /* 0xffffffff0f047890 */ /* 0x000fe4000fffe0ff */
[----:B------:R-:W-:Y:S02]  /*16c0*/  USHF.R.S32.HI UR22, URZ, 0x7, UR22 ;  /* 0x00000007ff167899 */ /* 0x000fe40008011416 */
[----:B------:R-:W-:Y:S02]  /*16d0*/  UISETP.GE.U32.AND UP2, UPT, UR4, -0xff, UPT ;  /* 0xffffff010400788c */ /* 0x000fe4000bf46070 */
[----:B------:R-:W-:Y:S02]  /*16e0*/  UISETP.LT.U32.AND UP0, UPT, UR22, 0x4, UPT ;  /* 0x000000041600788c */ /* 0x000fe4000bf01070 */
[----:B------:R-:W-:-:S02]  /*16f0*/  UIADD3 UR15, UPT, UPT, UR15, 0xfe, URZ ;  /* 0x000000fe0f0f7890 */ /* 0x000fc4000fffe0ff */
[----:B------:R-:W-:-:S04]  /*1700*/  USEL UR21, UR22, 0x4, UP0 ;  /* 0x0000000416157887 */ /* 0x000fc80008000000 */
[----:B------:R-:W-:Y:S02]  /*1710*/  UIADD3 UR6, UPT, UPT, UR21, -0x1, URZ ;  /* 0xffffffff15067890 */ /* 0x000fe4000fffe0ff */
[----:B------:R-:W-:Y:S02]  /*1720*/  @UP2 UIADD3 UR6, UPT, UPT, UR21, URZ, URZ ;  /* 0x000000ff15062290 */ /* 0x000fe4000fffe0ff */
[----:B------:R-:W-:Y:S02]  /*1730*/  UIADD3 UR14, UPT, UPT, UR22, -UR21, URZ ;  /* 0x80000015160e7290 */ /* 0x000fe4000fffe0ff */
[----:B------:R-:W-:Y:S02]  /*1740*/  UIADD3 UR5, UPT, UPT, UR6, 0x1, URZ ;  /* 0x0000000106057890 */ /* 0x000fe4000fffe0ff */
[----:B--2-4-:R-:W-:-:S12]  /*1750*/  UIADD3 UR6, UPT, UPT, -UR6, URZ, URZ ;  /* 0x000000ff06067290 */ /* 0x014fd8000fffe1ff */
.L_x_42:
[----:B------:R-:W-:Y:S01]  /*1760*/  UISETP.NE.AND UP0, UPT, UR37, URZ, UPT ;  /* 0x000000ff2500728c */ /* 0x000fe2000bf05270 */
[----:B------:R-:W1:Y:S08]  /*1770*/  S2UR UR37, SR_CgaCtaId ;  /* 0x00000000002579c3 */ /* 0x000e700000008800 */
[----:B------:R-:W-:Y:S05]  /*1780*/  BRA.U UP0, `(.L_x_23) ;  /* 0x0000000100347547 */ /* 0x000fea000b800000 */
[----:B------:R-:W2:Y:S01]  /*1790*/  S2R R2, SR_CgaCtaId ;  /* 0x0000000000027919 */ /* 0x000ea20000008800 */
[----:B------:R-:W-:-:S04]  /*17a0*/  MOV R3, 0x400 ;  /* 0x0000040000037802 */ /* 0x000fc80000000f00 */
[----:B--2---:R-:W-:Y:S02]  /*17b0*/  LEA R3, R2, R3, 0x18 ;  /* 0x0000000302037211 */ /* 0x004fe400078ec0ff */
[----:B------:R-:W-:-:S03]  /*17c0*/  SHF.L.U32 R2, R8, 0x1f, RZ ;  /* 0x0000001f08027819 */ /* 0x000fc600000006ff */
[----:B------:R-:W-:-:S04]  /*17d0*/  IMAD R3, R10, 0x8, R3 ;  /* 0x000000080a037824 */ /* 0x000fc800078e0203 */
[----:B------:R-:W2:Y:S02]  /*17e0*/  SYNCS.PHASECHK.TRANS64.TRYWAIT P0, [R3+URZ+0xf0], R2 ;  /* 0x0000f002030075a7 */ /* 0x000ea400080011ff */
[----:B--2---:R-:W-:Y:S05]  /*17f0*/  @!P0 BRA `(.L_x_24) ;  /* 0x00000060004c8947 */ /* 0x004fea0003800000 */
.L_x_133:
[----:B------:R-:W-:Y:S01]  /*1800*/  VIADD R10, R10, 0x1 ;  /* 0x000000010a0a7836 */ /* 0x000fe20000000000 */
[----:B------:R2:W-:Y:S04]  /*1810*/  SYNCS.ARRIVE.TRANS64.A1T0 RZ, [R3+URZ+0xe0], RZ ;  /* 0x0000e0ff03ff79a7 */ /* 0x0005e800081000ff */
[----:B------:R-:W-:-:S04]  /*1820*/  ISETP.NE.AND P0, PT, R10, 0x2, PT ;  /* 0x000000020a00780c */ /* 0x000fc80003f05270 */
[----:B------:R-:W-:Y:S02]  /*1830*/  SEL R10, R10, RZ, P0 ;  /* 0x000000ff0a0a7207 */ /* 0x000fe40000000000 */
[----:B--2---:R-:W-:-:S04]  /*1840*/  SEL R3, RZ, 0x1, P0 ;  /* 0x00000001ff037807 */ /* 0x004fc80000000000 */
[----:B------:R-:W-:-:S07]  /*1850*/  LOP3.LUT R8, R8, R3, RZ, 0x3c, !PT ;  /* 0x0000000308087212 */ /* 0x000fce00078e3cff */
.L_x_23:
[----:B------:R-:W-:Y:S01]  /*1860*/  UMOV UR4, 0x400 ;  /* 0x0000040000047882 */ /* 0x000fe20000000000 */
[----:B------:R-:W-:Y:S01]  /*1870*/  LEA.HI R3, R21, R21, RZ, 0x1 ;  /* 0x0000001515037211 */ /* 0x000fe200078f08ff */
[----:B-1----:R-:W-:Y:S01]  /*1880*/  ULEA UR4, UR37, UR4, 0x18 ;  /* 0x0000000425047291 */ /* 0x002fe2000f8ec0ff */
[----:B------:R-:W-:Y:S01]  /*1890*/  SHF.L.U32 R2, R15, 0x1f, RZ ;  /* 0x0000001f0f027819 */ /* 0x000fe200000006ff */
[----:B------:R-:W-:Y:S01]  /*18a0*/  UISETP.GE.U32.AND UP0, UPT, UR15, 0xff, UPT ;  /* 0x000000ff0f00788c */ /* 0x000fe2000bf06070 */
[----:B------:R-:W-:Y:S01]  /*18b0*/  R2UR UR35, R16 ;  /* 0x00000000102372ca */ /* 0x000fe200000e0000 */
[----:B------:R-:W-:Y:S01]  /*18c0*/  ULEA UR8, UR13, UR4, 0x3 ;  /* 0x000000040d087291 */ /* 0x000fe2000f8e18ff */
[----:B------:R-:W-:Y:S01]  /*18d0*/  IMAD.SHL.U32 R3, R3, 0x40, RZ ;  /* 0x0000004003037824 */ /* 0x000fe200078e00ff */
[----:B------:R-:W-:Y:S01]  /*18e0*/  R2UR UR19, R17 ;  /* 0x00000000111372ca */ /* 0x000fe200000e0000 */
[----:B------:R-:W-:-:S03]  /*18f0*/  UMOV UR23, URZ ;  /* 0x000000ff00177c82 */ /* 0x000fc60008000000 */
[----:B------:R-:W-:-:S03]  /*1900*/  LOP3.LUT R3, R3, 0xffffff80, RZ, 0xc0, !PT ;  /* 0xffffff8003037812 */ /* 0x000fc600078ec0ff */
[----:B------:R1:W2:Y:S01]  /*1910*/  SYNCS.PHASECHK.TRANS64.TRYWAIT P0, [UR8+0x20], R2 ;  /* 0x00002002ff0075a7 */ /* 0x0002a20008001108 */
[----:B------:R-:W-:Y:S02]  /*1920*/  R2UR UR9, R3 ;  /* 0x00000000030972ca */ /* 0x000fe400000e0000 */
[----:B------:R-:W-:-:S11]  /*1930*/  R2UR UR8, R20 ;  /* 0x00000000140872ca */ /* 0x000fd600000e0000 */
[----:B------:R-:W-:Y:S02]  /*1940*/  ULOP3.LUT UR35, UR9, 0x40, UR35, 0xf8, !UPT ;  /* 0x0000004009237892 */ /* 0x000fe4000f8ef823 */
[----:B------:R-:W-:Y:S01]  /*1950*/  ULEA UR19, UR8, UR19, 0x6 ;  /* 0x0000001308137291 */ /* 0x000fe2000f8e30ff */
[----:B------:R-:W-:Y:S11]  /*1960*/  BRA.U !UP0, `(.L_x_25) ;  /* 0x0000000108f07547 */ /* 0x000ff6000b800000 */
[----:B------:R-:W-:Y:S01]  /*1970*/  UMOV UR29, UR6 ;  /* 0x00000006001d7c82 */ /* 0x000fe20008000000 */
[----:B------:R-:W-:Y:S01]  /*1980*/  UMOV UR44, UR13 ;  /* 0x0000000d002c7c82 */ /* 0x000fe20008000000 */
[----:B------:R-:W-:-:S05]  /*1990*/  UMOV UR26, 0x40 ;  /* 0x00000040001a7882 */ /* 0x000fca0000000000 */
.L_x_31:
[----:B------:R-:W-:Y:S01]  /*19a0*/  ULEA UR33, UR44, UR4, 0x3 ;  /* 0x000000042c217291 */ /* 0x000fe2000f8e18ff */
[----:B------:R-:W-:Y:S01]  /*19b0*/  @P5 MOV R3, 0xc000 ;  /* 0x0000c00000035802 */ /* 0x000fe20000000f00 */
[----:B-12---:R-:W-:Y:S10]  /*19c0*/  @P0 BRA `(.L_x_26) ;  /* 0x00000000000c0947 */ /* 0x006ff40003800000 */
[----:B------:R-:W-:-:S04]  /*19d0*/  SHF.L.U32 R5, R15, 0x1f, RZ ;  /* 0x0000001f0f057819 */ /* 0x000fc800000006ff */
[----:B------:R-:W2:Y:S02]  /*19e0*/  SYNCS.PHASECHK.TRANS64.TRYWAIT P0, [UR33+0x20], R5 ;  /* 0x00002005ff0075a7 */ /* 0x000ea40008001121 */
[----:B--2---:R-:W-:Y:S05]  /*19f0*/  @!P0 BRA `(.L_x_27) ;  /* 0x0000005c00e08947 */ /* 0x004fea0003800000 */
.L_x_26:
[----:B------:R2:W-:Y:S01]  /*1a00*/  @P5 SYNCS.ARRIVE.TRANS64 RZ, [UR33], R3 ;  /* 0x00000003ffff59a7 */ /* 0x0005e20008000021 */
[----:B------:R-:W-:Y:S02]  /*1a10*/  ULOP3.LUT UR8, UR7, 0x2, URZ, 0xfc, !UPT ;  /* 0x0000000207087892 */ /* 0x000fe4000f8efcff */
[----:B------:R-:W-:Y:S02]  /*1a20*/  UIADD3 UR29, UPT, UPT, UR29, 0x1, URZ ;  /* 0x000000011d1d7890 */ /* 0x000fe4000fffe0ff */
[----:B------:R-:W-:Y:S02]  /*1a30*/  UISETP.NE.AND UP0, UPT, UR8, 0x2, UPT ;  /* 0x000000020800788c */ /* 0x000fe4000bf05270 */
[----:B------:R-:W-:-:S07]  /*1a40*/  UISETP.NE.AND UP2, UPT, UR29, 0x1, UPT ;  /* 0x000000011d00788c */ /* 0x000fce000bf45270 */
[----:B------:R-:W-:Y:S05]  /*1a50*/  BRA.U UP0, `(.L_x_28) ;  /* 0x0000000100047547 */ /* 0x000fea000b800000 */
[----:B------:R-:W-:Y:S05]  /*1a60*/  BPT.TRAP 0x1 ;  /* 0x000000040000795c */ /* 0x000fea0000300000 */
.L_x_28:
[----:B------:R-:W-:Y:S04]  /*1a70*/  BSSY.RECONVERGENT B0, `(.L_x_29) ;  /* 0x0000003000007945 */ /* 0x000fe80003800200 */
[----:B------:R-:W-:Y:S05]  /*1a80*/  @!P4 BRA `(.L_x_30) ;  /* 0x000000000004c947 */ /* 0x000fea0003800000 */
[----:B------:R-:W-:Y:S05]  /*1a90*/  BPT.TRAP 0x1 ;  /* 0x000000040000795c */ /* 0x000fea0000300000 */
.L_x_30:
[----:B------:R-:W-:Y:S05]  /*1aa0*/  BSYNC.RECONVERGENT B0 ;  /* 0x0000000000007941 */ /* 0x000fea0003800200 */
.L_x_29:
[----:B------:R-:W-:Y:S02]  /*1ab0*/  UIADD3 UR13, UPT, UPT, UR44, 0x1, URZ ;  /* 0x000000012c0d7890 */ /* 0x000fe4000fffe0ff */
[----:B------:R-:W-:Y:S02]  /*1ac0*/  ULEA UR24, UR44, UR4, 0xe ;  /* 0x000000042c187291 */ /* 0x000fe4000f8e70ff */
[----:B------:R-:W-:Y:S02]  /*1ad0*/  UISETP.NE.AND UP0, UPT, UR13, 0x4, UPT ;  /* 0x000000040d00788c */ /* 0x000fe4000bf05270 */
[----:B------:R-:W-:Y:S02]  /*1ae0*/  UIADD3 UR42, UP1, UPT, UR30, 0x80, URZ ;  /* 0x000000801e2a7890 */ /* 0x000fe4000ff3e0ff */
[----:B------:R-:W-:Y:S02]  /*1af0*/  USEL UR9, URZ, 0x1, UP0 ;  /* 0x00000001ff097887 */ /* 0x000fe40008000000 */
[----:B------:R-:W-:-:S02]  /*1b00*/  USEL UR13, UR13, URZ, UP0 ;  /* 0x000000ff0d0d7287 */ /* 0x000fc40008000000 */
[----:B------:R-:W-:Y:S02]  /*1b10*/  UIADD3 UR40, UP0, UPT, UR30, 0x180, URZ ;  /* 0x000001801e287890 */ /* 0x000fe4000ff1e0ff */
[----:B------:R-:W-:Y:S01]  /*1b20*/  ULEA UR8, UR13, UR4, 0x3 ;  /* 0x000000040d087291 */ /* 0x000fe2000f8e18ff */
[----:B------:R-:W-:Y:S01]  /*1b30*/  LOP3.LUT R15, R15, UR9, RZ, 0x3c, !PT ;  /* 0x000000090f0f7c12 */ /* 0x000fe2000f8e3cff */
[----:B------:R-:W-:Y:S02]  /*1b40*/  UIADD3 UR34, UPT, UPT, UR26, -0x40, URZ ;  /* 0xffffffc01a227890 */ /* 0x000fe4000fffe0ff */
[----:B------:R-:W-:Y:S01]  /*1b50*/  ULOP3.LUT UR33, UR33, 0xfefffff8, URZ, 0xc0, !UPT ;  /* 0xfefffff821217892 */ /* 0x000fe2000f8ec0ff */
[----:B-1----:R-:W-:Y:S01]  /*1b60*/  SHF.L.U32 R2, R15, 0x1f, RZ ;  /* 0x0000001f0f027819 */ /* 0x002fe200000006ff */
[----:B------:R-:W-:Y:S02]  /*1b70*/  UIADD3.X UR43, UPT, UPT, URZ, UR31, URZ, UP1, !UPT ;  /* 0x0000001fff2b7290 */ /* 0x000fe40008ffe4ff */
[----:B------:R-:W-:Y:S01]  /*1b80*/  UIADD3 UR32, UPT, UPT, UR24, 0x3300, URZ ;  /* 0x0000330018207890 */ /* 0x000fe2000fffe0ff */
[----:B------:R4:W1:Y:S01]  /*1b90*/  SYNCS.PHASECHK.TRANS64.TRYWAIT P0, [UR8+0x20], R2 ;  /* 0x00002002ff0075a7 */ /* 0x0008620008001108 */
[----:B------:R-:W-:-:S02]  /*1ba0*/  ULEA UR8, UR44, UR4, 0xd ;  /* 0x000000042c087291 */ /* 0x000fc4000f8e68ff */
[----:B------:R-:W-:Y:S02]  /*1bb0*/  UIADD3 UR24, UPT, UPT, UR24, 0x5300, URZ ;  /* 0x0000530018187890 */ /* 0x000fe4000fffe0ff */
[----:B------:R-:W-:Y:S02]  /*1bc0*/  UIADD3.X UR41, UPT, UPT, URZ, UR31, URZ, UP0, !UPT ;  /* 0x0000001fff297290 */ /* 0x000fe400087fe4ff */
[----:B------:R-:W-:Y:S02]  /*1bd0*/  UIADD3 UR16, UPT, UPT, UR8, 0x13300, URZ ;  /* 0x0001330008107890 */ /* 0x000fe4000fffe0ff */
[----:B------:R-:W-:Y:S01]  /*1be0*/  UIADD3 UR8, UPT, UPT, UR8, 0x14300, URZ ;  /* 0x0001430008087890 */ /* 0x000fe2000fffe0ff */
[----:B------:R-:W-:Y:S01]  /*1bf0*/  UMOV UR38, 0x0 ;  /* 0x0000000000267882 */ /* 0x000fe20000000000 */
[----:B------:R-:W-:Y:S01]  /*1c00*/  UMOV UR39, 0x10000000 ;  /* 0x1000000000277882 */ /* 0x000fe20000000000 */
[----:B------:R-:W-:Y:S01]  /*1c10*/  UMOV UR27, UR35 ;  /* 0x00000023001b7c82 */ /* 0x000fe20008000000 */
[----:B------:R-:W-:Y:S01]  /*1c20*/  UMOV UR28, UR36 ;  /* 0x00000024001c7c82 */ /* 0x000fe20008000000 */
[----:B------:R-:W-:Y:S01]  /*1c30*/  UMOV UR25, UR33 ;  /* 0x0000002100197c82 */ /* 0x000fe20008000000 */
[----:B------:R-:W-:Y:S01]  /*1c40*/  UMOV UR20, UR36 ;  /* 0x0000002400147c82 */ /* 0x000fe20008000000 */
[----:B------:R-:W-:Y:S01]  /*1c50*/  UMOV UR17, UR33 ;  /* 0x0000002100117c82 */ /* 0x000fe20008000000 */
[----:B------:R-:W-:Y:S01]  /*1c60*/  UMOV UR18, UR34 ;  /* 0x0000002200127c82 */ /* 0x000fe20008000000 */
[----:B------:R-:W-:Y:S01]  /*1c70*/  UTMALDG.3D.2CTA [UR32], [UR42], desc[UR38] ;  /* 0x000026202a0075b4 */ /* 0x000fe20008211000 */
[----:B------:R-:W-:Y:S01]  /*1c80*/  UMOV UR10, UR26 ;  /* 0x0000001a000a7c82 */ /* 0x000fe20008000000 */
[----:B------:R-:W-:Y:S01]  /*1c90*/  UMOV UR11, UR19 ;  /* 0x00000013000b7c82 */ /* 0x000fe20008000000 */
[----:B------:R-:W-:Y:S01]  /*1ca0*/  UMOV UR12, UR36 ;  /* 0x00000024000c7c82 */ /* 0x000fe20008000000 */
[----:B------:R-:W-:Y:S01]  /*1cb0*/  UMOV UR9, UR33 ;  /* 0x0000002100097c82 */ /* 0x000fe20008000000 */
[----:B------:R-:W-:Y:S01]  /*1cc0*/  UMOV UR23, UR5 ;  /* 0x0000000500177c82 */ /* 0x000fe20008000000 */
[----:B------:R-:W-:Y:S01]  /*1cd0*/  UMOV UR44, UR13 ;  /* 0x0000000d002c7c82 */ /* 0x000fe20008000000 */
[----:B------:R2:W-:Y:S01]  /*1ce0*/  UTMALDG.3D.2CTA [UR24], [UR42], desc[UR38] ;  /* 0x000026182a0075b4 */ /* 0x0005e20008211000 */
[----:B------:R4:W-:Y:S01]  /*1cf0*/  UTMALDG.3D.2CTA [UR16], [UR40], desc[UR38] ;  /* 0x00002610280075b4 */ /* 0x0009e20008211000 */
[----:B------:R4:W-:Y:S01]  /*1d00*/  UTMALDG.3D.2CTA [UR8], [UR40], desc[UR38] ;  /* 0x00002608280075b4 */ /* 0x0009e20008211000 */
[----:B--2---:R-:W-:Y:S01]  /*1d10*/  UIADD3 UR26, UPT, UPT, UR26, 0x80, URZ ;  /* 0x000000801a1a7890 */ /* 0x004fe2000fffe0ff */
[----:B----4-:R-:W-:Y:S11]  /*1d20*/  BRA.U UP2, `(.L_x_31) ;  /* 0xfffffffd021c7547 */ /* 0x010ff6000b83ffff */
.L_x_25:
[----:B------:R-:W-:Y:S01]  /*1d30*/  ULEA UR8, UR13, UR4, 0x3 ;  /* 0x000000040d087291 */ /* 0x000fe2000f8e18ff */
[----:B-1----:R-:W-:Y:S01]  /*1d40*/  SHF.L.U32 R2, R15, 0x1f, RZ ;  /* 0x0000001f0f027819 */ /* 0x002fe200000006ff */
[----:B------:R-:W-:Y:S01]  /*1d50*/  @!P1 SYNCS.ARRIVE.TRANS64.A1T0 RZ, [UR4+0x78], RZ ;  /* 0x000078ffffff99a7 */ /* 0x000fe20008100004 */
[----:B------:R-:W-:-:S06]  /*1d60*/  UISETP.GT.AND UP0, UPT, UR22, UR21, UPT ;  /* 0x000000151600728c */ /* 0x000fcc000bf04270 */
[----:B--2---:R1:W2:Y:S03]  /*1d70*/  SYNCS.PHASECHK.TRANS64.TRYWAIT P0, [UR8+0x20], R2 ;  /* 0x00002002ff0075a7 */ /* 0x0042a60008001108 */
[----:B------:R-:W-:Y:S05]  /*1d80*/  BRA.U !UP0, `(.L_x_32) ;  /* 0x0000000108e87547 */ /* 0x000fea000b800000 */
[----:B------:R-:W-:Y:S01]  /*1d90*/  UIADD3 UR29, UPT, UPT, UR14, UR23, URZ ;  /* 0x000000170e1d7290 */ /* 0x000fe2000fffe0ff */
[----:B------:R-:W-:-:S11]  /*1da0*/  UMOV UR44, UR13 ;  /* 0x0000000d002c7c82 */ /* 0x000fd60008000000 */
.L_x_38:
[----:B------:R-:W-:Y:S01]  /*1db0*/  ULEA UR33, UR44, UR4, 0x3 ;  /* 0x000000042c217291 */ /* 0x000fe2000f8e18ff */
[----:B--2---:R-:W-:Y:S01]  /*1dc0*/  @P5 MOV R3, 0xc000 ;  /* 0x0000c00000035802 */ /* 0x004fe20000000f00 */
[----:B-12---:R-:W-:Y:S10]  /*1dd0*/  @P0 BRA `(.L_x_33) ;  /* 0x00000000000c0947 */ /* 0x006ff40003800000 */
[----:B------:R-:W-:-:S04]  /*1de0*/  SHF.L.U32 R5, R15, 0x1f, RZ ;  /* 0x0000001f0f057819 */ /* 0x000fc800000006ff */
[----:B------:R-:W2:Y:S02]  /*1df0*/  SYNCS.PHASECHK.TRANS64.TRYWAIT P0, [UR33+0x20], R5 ;  /* 0x00002005ff0075a7 */ /* 0x000ea40008001121 */
[----:B--2---:R-:W-:Y:S05]  /*1e00*/  @!P0 BRA `(.L_x_34) ;  /* 0x0000005800f48947 */ /* 0x004fea0003800000 */
.L_x_33:
[----:B------:R2:W-:Y:S01]  /*1e10*/  @P5 SYNCS.ARRIVE.TRANS64 RZ, [UR33], R3 ;  /* 0x00000003ffff59a7 */ /* 0x0005e20008000021 */
[----:B------:R-:W-:-:S04]  /*1e20*/  ULOP3.LUT UR8, UR7, 0x2, URZ, 0xfc, !UPT ;  /* 0x0000000207087892 */ /* 0x000fc8000f8efcff */
[----:B------:R-:W-:-:S09]  /*1e30*/  UISETP.NE.AND UP0, UPT, UR8, 0x2, UPT ;  /* 0x000000020800788c */ /* 0x000fd2000bf05270 */
[----:B------:R-:W-:Y:S05]  /*1e40*/  BRA.U UP0, `(.L_x_35) ;  /* 0x0000000100047547 */ /* 0x000fea000b800000 */
[----:B------:R-:W-:Y:S05]  /*1e50*/  BPT.TRAP 0x1 ;  /* 0x000000040000795c */ /* 0x000fea0000300000 */
.L_x_35:
[----:B------:R-:W-:Y:S04]  /*1e60*/  BSSY.RECONVERGENT B0, `(.L_x_36) ;  /* 0x0000003000007945 */ /* 0x000fe80003800200 */
[----:B------:R-:W-:Y:S05]  /*1e70*/  @!P4 BRA `(.L_x_37) ;  /* 0x000000000004c947 */ /* 0x000fea0003800000 */
[----:B------:R-:W-:Y:S05]  /*1e80*/  BPT.TRAP 0x1 ;  /* 0x000000040000795c */ /* 0x000fea0000300000 */
.L_x_37:
[----:B------:R-:W-:Y:S05]  /*1e90*/  BSYNC.RECONVERGENT B0 ;  /* 0x0000000000007941 */ /* 0x000fea0003800200 */
.L_x_36:
[----:B------:R-:W-:Y:S02]  /*1ea0*/  UIADD3 UR13, UPT, UPT, UR44, 0x1, URZ ;  /* 0x000000012c0d7890 */ /* 0x000fe4000fffe0ff */
[----:B------:R-:W-:Y:S02]  /*1eb0*/  ULEA UR24, UR44, UR4, 0xe ;  /* 0x000000042c187291 */ /* 0x000fe4000f8e70ff */
[----:B------:R-:W-:Y:S02]  /*1ec0*/  UISETP.NE.AND UP0, UPT, UR13, 0x4, UPT ;  /* 0x000000040d00788c */ /* 0x000fe4000bf05270 */
[----:B------:R-:W-:Y:S02]  /*1ed0*/  UIADD3 UR42, UP1, UPT, UR30, 0x80, URZ ;  /* 0x000000801e2a7890 */ /* 0x000fe4000ff3e0ff */
[----:B------:R-:W-:Y:S02]  /*1ee0*/  USEL UR9, URZ, 0x1, UP0 ;  /* 0x00000001ff097887 */ /* 0x000fe40008000000 */
[----:B------:R-:W-:-:S02]  /*1ef0*/  USEL UR13, UR13, URZ, UP0 ;  /* 0x000000ff0d0d7287 */ /* 0x000fc40008000000 */
[----:B------:R-:W-:Y:S02]  /*1f00*/  USHF.L.U32 UR34, UR23, 0x7, URZ ;  /* 0x0000000717227899 */ /* 0x000fe400080006ff */
[----:B------:R-:W-:Y:S01]  /*1f10*/  ULEA UR8, UR13, UR4, 0x3 ;  /* 0x000000040d087291 */ /* 0x000fe2000f8e18ff */
[----:B------:R-:W-:Y:S01]  /*1f20*/  LOP3.LUT R15, R15, UR9, RZ, 0x3c, !PT ;  /* 0x000000090f0f7c12 */ /* 0x000fe2000f8e3cff */
[----:B------:R-:W-:Y:S02]  /*1f30*/  UIADD3 UR40, UP0, UPT, UR30, 0x180, URZ ;  /* 0x000001801e287890 */ /* 0x000fe4000ff1e0ff */
[----:B------:R-:W-:Y:S01]  /*1f40*/  ULOP3.LUT UR33, UR33, 0xfefffff8, URZ, 0xc0, !UPT ;  /* 0xfefffff821217892 */ /* 0x000fe2000f8ec0ff */
[----:B-1----:R-:W-:Y:S01]  /*1f50*/  SHF.L.U32 R2, R15, 0x1f, RZ ;  /* 0x0000001f0f027819 */ /* 0x002fe200000006ff */
[----:B------:R-:W-:Y:S02]  /*1f60*/  UIADD3.X UR43, UPT, UPT, URZ, UR31, URZ, UP1, !UPT ;  /* 0x0000001fff2b7290 */ /* 0x000fe40008ffe4ff */
[----:B------:R-:W-:Y:S01]  /*1f70*/  UIADD3 UR32, UPT, UPT, UR24, 0x3300, URZ ;  /* 0x0000330018207890 */ /* 0x000fe2000fffe0ff */
[----:B------:R4:W1:Y:S01]  /*1f80*/  SYNCS.PHASECHK.TRANS64.TRYWAIT P0, [UR8+0x20], R2 ;  /* 0x00002002ff0075a7 */ /* 0x0008620008001108 */
[----:B------:R-:W-:-:S02]  /*1f90*/  ULEA UR8, UR44, UR4, 0xd ;  /* 0x000000042c087291 */ /* 0x000fc4000f8e68ff */
[----:B------:R-:W-:Y:S02]  /*1fa0*/  UIADD3 UR26, UPT, UPT, UR34, 0x40, URZ ;  /* 0x00000040221a7890 */ /* 0x000fe4000fffe0ff */
        /* <DEDUP_REMOVED lines=12> */
[----:B------:R4:W-:Y:S01]  /*2070*/  UTMALDG.3D.2CTA [UR32], [UR42], desc[UR38] ;  /* 0x000026202a0075b4 */ /* 0x0009e20008211000 */
[----:B------:R-:W-:Y:S01]  /*2080*/  UMOV UR11, UR19 ;  /* 0x00000013000b7c82 */ /* 0x000fe20008000000 */
[----:B------:R-:W-:Y:S01]  /*2090*/  UMOV UR12, UR36 ;  /* 0x00000024000c7c82 */ /* 0x000fe20008000000 */
[----:B------:R-:W-:Y:S01]  /*20a0*/  UMOV UR9, UR33 ;  /* 0x0000002100097c82 */ /* 0x000fe20008000000 */
[----:B------:R-:W-:Y:S01]  /*20b0*/  UMOV UR10, UR26 ;  /* 0x0000001a000a7c82 */ /* 0x000fe20008000000 */
[----:B------:R-:W-:Y:S01]  /*20c0*/  UIADD3 UR23, UPT, UPT, UR23, 0x1, URZ ;  /* 0x0000000117177890 */ /* 0x000fe2000fffe0ff */
[----:B------:R-:W-:Y:S01]  /*20d0*/  UMOV UR44, UR13 ;  /* 0x0000000d002c7c82 */ /* 0x000fe20008000000 */
[----:B------:R4:W-:Y:S02]  /*20e0*/  UTMALDG.3D.2CTA [UR24], [UR42], desc[UR38] ;  /* 0x000026182a0075b4 */ /* 0x0009e40008211000 */
[----:B------:R-:W-:Y:S01]  /*20f0*/  UISETP.NE.AND UP0, UPT, UR23, UR29, UPT ;  /* 0x0000001d1700728c */ /* 0x000fe2000bf05270 */
[----:B------:R4:W-:Y:S01]  /*2100*/  UTMALDG.3D.2CTA [UR16], [UR40], desc[UR38] ;  /* 0x00002610280075b4 */ /* 0x0009e20008211000 */
[----:B------:R4:W-:Y:S07]  /*2110*/  UTMALDG.3D.2CTA [UR8], [UR40], desc[UR38] ;  /* 0x00002608280075b4 */ /* 0x0009ee0008211000 */
[----:B----4-:R-:W-:Y:S05]  /*2120*/  BRA.U UP0, `(.L_x_38) ;  /* 0xfffffffd00207547 */ /* 0x010fea000b83ffff */
.L_x_32:
[----:B-1----:R-:W-:Y:S01]  /*2130*/  LEA R2, R14, UR4, 0x3 ;  /* 0x000000040e027c11 */ /* 0x002fe2000f8e18ff */
[----:B------:R-:W-:Y:S01]  /*2140*/  NOP ;  /* 0x0000000000007918 */ /* 0x000fe20000000000 */
[----:B--2---:R-:W-:Y:S02]  /*2150*/  SHF.L.U32 R3, R12, 0x1f, RZ ;  /* 0x0000001f0c037819 */ /* 0x004fe400000006ff */
[----:B------:R-:W-:Y:S02]  /*2160*/  LEA R4, R14, UR4, 0x4 ;  /* 0x000000040e047c11 */ /* 0x000fe4000f8e20ff */
[----:B------:R-:W1:Y:S02]  /*2170*/  SYNCS.PHASECHK.TRANS64.TRYWAIT P0, [R2+URZ+0x80], R3 ;  /* 0x00008003020075a7 */ /* 0x000e6400080011ff */
[----:B-1----:R-:W-:Y:S05]  /*2180*/  @!P0 BRA `(.L_x_39) ;  /* 0x00000058002c8947 */ /* 0x002fea0003800000 */
.L_x_136:
[----:B------:R-:W2:Y:S01]  /*2190*/  LDS.128 R4, [R4+0x110] ;  /* 0x0001100004047984 */ /* 0x000ea20000000c00 */
[----:B------:R-:W-:Y:S01]  /*21a0*/  ISETP.GE.AND P0, PT, R26, 0x1, PT ;  /* 0x000000011a00780c */ /* 0x000fe20003f06270 */
[----:B-1----:R-:W-:Y:S01]  /*21b0*/  VIADD R2, R2, 0x90 ;  /* 0x0000009002027836 */ /* 0x002fe20000000000 */
[----:B------:R-:W-:Y:S01]  /*21c0*/  @!PT LDS RZ, [RZ] ;  /* 0x00000000fffff984 */ /* 0x000fe20000000800 */
[----:B------:R-:W-:Y:S01]  /*21d0*/  @!PT LDS RZ, [RZ] ;  /* 0x00000000fffff984 */ /* 0x000fe20000000800 */
[----:B------:R-:W-:Y:S01]  /*21e0*/  @!PT LDS RZ, [RZ] ;  /* 0x00000000fffff984 */ /* 0x000fe20000000800 */
[----:B------:R-:W-:Y:S01]  /*21f0*/  @!PT LDS RZ, [RZ] ;  /* 0x00000000fffff984 */ /* 0x000fe20000000800 */
[----:B------:R1:W-:Y:S06]  /*2200*/  MEMBAR.ALL.CTA ;  /* 0x0000000000007992 */ /* 0x0003ec0000008000 */
[----:B-1----:R-:W1:Y:S01]  /*2210*/  FENCE.VIEW.ASYNC.S ;  /* 0x00000000000073c6 */ /* 0x002e620000000000 */
[----:B------:R-:W-:-:S04]  /*2220*/  PRMT R2, RZ, 0x654, R2 ;  /* 0x00000654ff027816 */ /* 0x000fc80000000002 */
[----:B-1----:R1:W-:Y:S01]  /*2230*/  SYNCS.ARRIVE.TRANS64.RED.A1T0 RZ, [R2+URZ], RZ ;  /* 0x000000ff02ff79a7 */ /* 0x0023e200081004ff */
[----:B--2---:R-:W-:-:S13]  /*2240*/  LOP3.LUT P2, RZ, R6, 0x1, RZ, 0xc0, !PT ;  /* 0x0000000106ff7812 */ /* 0x004fda000784c0ff */
[----:B------:R-:W-:Y:S01]  /*2250*/  @P2 SHF.R.U32.HI R3, RZ, 0x10, R5 ;  /* 0x00000010ff032819 */ /* 0x000fe20000011605 */
[----:B------:R-:W-:Y:S01]  /*2260*/  VOTEU.ANY UP0, P2 ;  /* 0x0000000000ff7886 */ /* 0x000fe20001000100 */
[----:B------:R-:W-:Y:S02]  /*2270*/  @P2 MOV R13, R4 ;  /* 0x00000004000d2202 */ /* 0x000fe40000000f00 */
[----:B------:R-:W-:Y:S02]  /*2280*/  @P2 R2UR.BROADCAST UR8, R3 ;  /* 0x00000000030822ca */ /* 0x000fe400008e0000 */
[----:B------:R-:W-:-:S11]  /*2290*/  @P2 LOP3.LUT R11, R5, 0xffff, RZ, 0xc0, !PT ;  /* 0x0000ffff050b2812 */ /* 0x000fd600078ec0ff */
[----:B------:R-:W-:Y:S01]  /*22a0*/  @UP0 UMOV UR36, UR8 ;  /* 0x0000000800240c82 */ /* 0x000fe20008000000 */
[----:B-1----:R-:W-:Y:S05]  /*22b0*/  @!P0 BRA `(.L_x_40) ;  /* 0x0000000000b88947 */ /* 0x002fea0003800000 */
[----:B------:R-:W3:Y:S01]  /*22c0*/  LDC.64 R4, c[0x0][0xb18] ;  /* 0x0002c600ff047b82 */ /* 0x000ee20000000a00 */
[----:B------:R-:W-:-:S07]  /*22d0*/  ISETP.NE.AND P3, PT, R26, 0x1, PT ;  /* 0x000000011a00780c */ /* 0x000fce0003f65270 */
[----:B------:R-:W1:Y:S08]  /*22e0*/  LDC.64 R6, c[0x0][0xb10] ;  /* 0x0002c400ff067b82 */ /* 0x000e700000000a00 */
[----:B------:R-:W2:Y:S08]  /*22f0*/  LDC R18, c[0x0][0xb20] ;  /* 0x0002c800ff127b82 */ /* 0x000eb00000000800 */
[----:B------:R-:W4:Y:S01]  /*2300*/  LDC R20, c[0x0][0xb0c] ;  /* 0x0002c300ff147b82 */ /* 0x000f220000000800 */
[----:B---3--:R-:W-:Y:S01]  /*2310*/  IMAD.HI.U32 R19, R0, R5, RZ ;  /* 0x0000000500137227 */ /* 0x008fe200078e00ff */
[----:B------:R-:W-:-:S03]  /*2320*/  ISETP.NE.AND P0, PT, R4, 0x1, PT ;  /* 0x000000010400780c */ /* 0x000fc60003f05270 */
[----:B------:R-:W-:-:S03]  /*2330*/  IMAD.HI.U32 R5, R11, R5, RZ ;  /* 0x000000050b057227 */ /* 0x000fc600078e00ff */
[----:B------:R-:W3:Y:S01]  /*2340*/  LDC.64 R2, c[0x0][0xb28] ;  /* 0x0002ca00ff027b82 */ /* 0x000ee20000000a00 */
[----:B-1----:R-:W-:-:S04]  /*2350*/  IMAD.HI.U32 R22, R9, R6, RZ ;  /* 0x0000000609167227 */ /* 0x002fc800078e00ff */
[----:B------:R-:W-:Y:S01]  /*2360*/  IMAD.HI.U32 R24, R13, R6, RZ ;  /* 0x000000060d187227 */ /* 0x000fe200078e00ff */
[----:B------:R-:W-:Y:S02]  /*2370*/  SHF.R.U32.HI R22, RZ, R7, R22 ;  /* 0x00000007ff167219 */ /* 0x000fe40000011616 */
[-C--:B--2---:R-:W-:Y:S02]  /*2380*/  SHF.R.U32.HI R19, RZ, R18.reuse, R19 ;  /* 0x00000012ff137219 */ /* 0x084fe40000011613 */
[----:B------:R-:W-:Y:S02]  /*2390*/  SHF.R.U32.HI R18, RZ, R18, R5 ;  /* 0x00000012ff127219 */ /* 0x000fe40000011605 */
[----:B------:R-:W-:Y:S02]  /*23a0*/  SEL R19, R0, R19, !P0 ;  /* 0x0000001300137207 */ /* 0x000fe40004000000 */
[----:B------:R-:W-:Y:S02]  /*23b0*/  SHF.R.U32.HI R24, RZ, R7, R24 ;  /* 0x00000007ff187219 */ /* 0x000fe40000011618 */
[----:B----4-:R-:W-:-:S02]  /*23c0*/  ISETP.NE.AND P1, PT, R20, 0x1, PT ;  /* 0x000000011400780c */ /* 0x010fc40003f25270 */
[----:B------:R-:W-:Y:S02]  /*23d0*/  SEL R5, R11, R18, !P0 ;  /* 0x000000120b057207 */ /* 0x000fe40004000000 */
[----:B------:R-:W-:Y:S02]  /*23e0*/  SEL R21, R9, R22, !P1 ;  /* 0x0000001609157207 */ /* 0x000fe40004800000 */
[----:B------:R-:W-:Y:S01]  /*23f0*/  SEL R7, R13, R24, !P1 ;  /* 0x000000180d077207 */ /* 0x000fe20004800000 */
[----:B---3--:R-:W-:-:S04]  /*2400*/  IMAD.HI.U32 R22, R19, R2, RZ ;  /* 0x0000000213167227 */ /* 0x008fc800078e00ff */
[----:B------:R-:W-:Y:S01]  /*2410*/  IMAD.HI.U32 R6, R21, R2, RZ ;  /* 0x0000000215067227 */ /* 0x000fe200078e00ff */
[----:B------:R-:W-:-:S04]  /*2420*/  @P3 SHF.R.U32.HI R19, RZ, R3, R22 ;  /* 0x00000003ff133219 */ /* 0x000fc80000011616 */
        /* <DEDUP_REMOVED lines=8> */
[----:B------:R-:W-:-:S04]  /*24b0*/  @!P0 IMAD.HI.U32 R18, R7, R2, RZ ;  /* 0x0000000207128227 */ /* 0x000fc800078e00ff */
[----:B------:R-:W-:Y:S01]  /*24c0*/  IMAD.MOV R2, RZ, RZ, -R6 ;  /* 0x000000ffff027224 */ /* 0x000fe200078e0a06 */
[----:B------:R-:W-:-:S03]  /*24d0*/  @!P0 SHF.R.U32.HI R18, RZ, R3, R18 ;  /* 0x00000003ff128219 */ /* 0x000fc60000011612 */
[----:B------:R-:W-:Y:S01]  /*24e0*/  IMAD R2, R26, R2, R5 ;  /* 0x000000021a027224 */ /* 0x000fe200078e0205 */
[----:B------:R-:W-:Y:S02]  /*24f0*/  @!P0 SEL R3, R7, R18, !P3 ;  /* 0x0000001207038207 */ /* 0x000fe40005800000 */
[----:B------:R-:W-:-:S03]  /*2500*/  IADD3 R18, PT, PT, -R5, RZ, RZ ;  /* 0x000000ff05127210 */ /* 0x000fc60007ffe1ff */
[--C-:B------:R-:W-:Y:S02]  /*2510*/  @!P0 IMAD.IADD R6, R6, 0x1, -R3.reuse ;  /* 0x0000000106068824 */ /* 0x100fe400078e0a03 */
[----:B------:R-:W-:Y:S01]  /*2520*/  @!P0 IMAD R3, R2, R21, R3 ;  /* 0x0000001502038224 */ /* 0x000fe200078e0203 */
[----:B------:R-:W-:Y:S01]  /*2530*/  IADD3 R2, PT, PT, -R7, RZ, RZ ;  /* 0x000000ff07027210 */ /* 0x000fe20007ffe1ff */
[----:B------:R-:W-:Y:S02]  /*2540*/  @!P0 IMAD R5, R26, R6, R7 ;  /* 0x000000061a058224 */ /* 0x000fe400078e0207 */
[----:B------:R-:W-:Y:S02]  /*2550*/  IMAD R11, R4, R18, R11 ;  /* 0x00000012040b7224 */ /* 0x000fe400078e020b */
[----:B------:R-:W-:Y:S02]  /*2560*/  @!P0 IMAD.MOV.U32 R7, RZ, RZ, R3 ;  /* 0x000000ffff078224 */ /* 0x000fe400078e0003 */
[----:B------:R-:W-:-:S02]  /*2570*/  IMAD R2, R20, R2, R13 ;  /* 0x0000000214027224 */ /* 0x000fc400078e020d */
[----:B------:R-:W-:Y:S02]  /*2580*/  IMAD R11, R5, R4, R11 ;  /* 0x00000004050b7224 */ /* 0x000fe400078e020b */
[----:B------:R-:W-:Y:S02]  /*2590*/  IMAD R13, R7, R20, R2 ;  /* 0x00000014070d7224 */ /* 0x000fe400078e0202 */
.L_x_40:
[----:B------:R-:W1:Y:S02]  /*25a0*/  LDCU UR8, c[0x0][0xb30] ;  /* 0x00016600ff0877ac */ /* 0x000e640008000800 */
[----:B-1----:R-:W-:-:S09]  /*25b0*/  UISETP.NE.AND UP0, UPT, UR8, 0x1, UPT ;  /* 0x000000010800788c */ /* 0x002fd2000bf05270 */
[----:B------:R-:W-:Y:S05]  /*25c0*/  BRA.U UP0, `(.L_x_41) ;  /* 0x0000000100407547 */ /* 0x000fea000b800000 */
[----:B------:R-:W1:Y:S08]  /*25d0*/  LDC.64 R4, c[0x0][0xb10] ;  /* 0x0002c400ff047b82 */ /* 0x000e700000000a00 */
[----:B------:R-:W2:Y:S08]  /*25e0*/  LDC.64 R2, c[0x0][0xb18] ;  /* 0x0002c600ff027b82 */ /* 0x000eb00000000a00 */
[----:B------:R-:W4:Y:S08]  /*25f0*/  LDC R6, c[0x0][0xb20] ;  /* 0x0002c800ff067b82 */ /* 0x000f300000000800 */
[----:B------:R-:W3:Y:S01]  /*2600*/  LDC R18, c[0x0][0xb0c] ;  /* 0x0002c300ff127b82 */ /* 0x000ee20000000800 */
[----:B-1----:R-:W-:-:S05]  /*2610*/  IMAD.HI.U32 R4, R13, R4, RZ ;  /* 0x000000040d047227 */ /* 0x002fca00078e00ff */
[----:B------:R-:W-:Y:S01]  /*2620*/  SHF.R.U32.HI R4, RZ, R5, R4 ;  /* 0x00000005ff047219 */ /* 0x000fe20000011604 */
[----:B--2---:R-:W-:Y:S01]  /*2630*/  IMAD.HI.U32 R3, R11, R3, RZ ;  /* 0x000000030b037227 */ /* 0x004fe200078e00ff */
[----:B------:R-:W-:-:S04]  /*2640*/  ISETP.NE.AND P0, PT, R2, 0x1, PT ;  /* 0x000000010200780c */ /* 0x000fc80003f05270 */
[----:B----4-:R-:W-:-:S04]  /*2650*/  SHF.R.U32.HI R6, RZ, R6, R3 ;  /* 0x00000006ff067219 */ /* 0x010fc80000011603 */
[----:B------:R-:W-:Y:S02]  /*2660*/  SEL R3, R11, R6, !P0 ;  /* 0x000000060b037207 */ /* 0x000fe40004000000 */
[----:B---3--:R-:W-:-:S04]  /*2670*/  ISETP.NE.AND P1, PT, R18, 0x1, PT ;  /* 0x000000011200780c */ /* 0x008fc80003f25270 */
[----:B------:R-:W-:-:S05]  /*2680*/  SEL R4, R13, R4, !P1 ;  /* 0x000000040d047207 */ /* 0x000fca0004800000 */
[----:B------:R-:W-:Y:S02]  /*2690*/  IMAD.IADD R5, R3, 0x1, -R4 ;  /* 0x0000000103057824 */ /* 0x000fe400078e0a04 */
[----:B------:R-:W-:Y:S02]  /*26a0*/  IMAD.IADD R3, R4, 0x1, -R3 ;  /* 0x0000000104037824 */ /* 0x000fe400078e0a03 */
[----:B------:R-:W-:Y:S02]  /*26b0*/  IMAD R13, R5, R18, R13 ;  /* 0x00000012050d7224 */ /* 0x000fe400078e020d */
[----:B------:R-:W-:-:S07]  /*26c0*/  IMAD R11, R3, R2, R11 ;  /* 0x00000002030b7224 */ /* 0x000fce00078e020b */
.L_x_41:
[----:B------:R-:W-:Y:S01]  /*26d0*/  VIADD R14, R14, 0x1 ;  /* 0x000000010e0e7836 */ /* 0x000fe20000000000 */
[----:B------:R-:W-:Y:S01]  /*26e0*/  PLOP3.LUT P1, PT, PT, PT, PT, 0x80, 0x8 ;  /* 0x000000000008781c */ /* 0x000fe20003f2f070 */
[----:B------:R-:W-:Y:S02]  /*26f0*/  IMAD.IADD R21, R13, 0x1, R60 ;  /* 0x000000010d157824 */ /* 0x000fe400078e023c */
[----:B------:R-:W-:Y:S01]  /*2700*/  IMAD.IADD R20, R11, 0x1, R58 ;  /* 0x000000010b147824 */ /* 0x000fe200078e023a */
[----:B------:R-:W-:-:S04]  /*2710*/  ISETP.NE.AND P0, PT, R14, 0x2, PT ;  /* 0x000000020e00780c */ /* 0x000fc80003f05270 */
[----:B------:R-:W-:Y:S02]  /*2720*/  SEL R3, RZ, 0x1, P0 ;  /* 0x00000001ff037807 */ /* 0x000fe40000000000 */
[----:B------:R-:W-:Y:S02]  /*2730*/  SEL R14, R14, RZ, P0 ;  /* 0x000000ff0e0e7207 */ /* 0x000fe40000000000 */
[----:B------:R-:W-:Y:S01]  /*2740*/  LOP3.LUT R12, R12, R3, RZ, 0x3c, !PT ;  /* 0x000000030c0c7212 */ /* 0x000fe200078e3cff */
[----:B------:R-:W-:Y:S06]  /*2750*/  @P2 BRA `(.L_x_42) ;  /* 0xfffffff000002947 */ /* 0x000fec000383ffff */
[----:B------:R-:W-:Y:S01]  /*2760*/  UIADD3 UR4, UPT, UPT, UR4, 0x20, URZ ;  /* 0x0000002004047890 */ /* 0x000fe2000fffe0ff */
[----:B------:R-:W-:-:S03]  /*2770*/  SHF.L.U32 R3, R15, 0x1f, RZ ;  /* 0x0000001f0f037819 */ /* 0x000fc600000006ff */
[----:B------:R-:W-:-:S09]  /*2780*/  ULEA UR5, UR13, UR4, 0x3 ;  /* 0x000000040d057291 */ /* 0x000fd2000f8e18ff */
[----:B------:R-:W1:Y:S02]  /*2790*/  SYNCS.PHASECHK.TRANS64.TRYWAIT P0, [UR5], R3 ;  /* 0x00000003ff0075a7 */ /* 0x000e640008001105 */
[----:B-1----:R-:W-:Y:S05]  /*27a0*/  @!P0 BRA `(.L_x_43) ;  /* 0x0000005000b88947 */ /* 0x002fea0003800000 */
.L_x_138:
[----:B------:R-:W-:-:S04]  /*27b0*/  UIADD3 UR6, UPT, UPT, UR13, 0x1, URZ ;  /* 0x000000010d067890 */ /* 0x000fc8000fffe0ff */
[----:B------:R-:W-:-:S04]  /*27c0*/  UISETP.NE.AND UP0, UPT, UR6, 0x4, UPT ;  /* 0x000000040600788c */ /* 0x000fc8000bf05270 */
[----:B------:R-:W-:Y:S02]  /*27d0*/  USEL UR7, URZ, 0x1, UP0 ;  /* 0x00000001ff077887 */ /* 0x000fe40008000000 */
[----:B------:R-:W-:-:S04]  /*27e0*/  USEL UR6, UR6, URZ, UP0 ;  /* 0x000000ff06067287 */ /* 0x000fc80008000000 */
[----:B------:R-:W-:Y:S01]  /*27f0*/  ULEA UR5, UR6, UR4, 0x3 ;  /* 0x0000000406057291 */ /* 0x000fe2000f8e18ff */
[----:B------:R-:W-:-:S04]  /*2800*/  LOP3.LUT R2, R15, UR7, RZ, 0x3c, !PT ;  /* 0x000000070f027c12 */ /* 0x000fc8000f8e3cff */
[----:B-1----:R-:W-:-:S04]  /*2810*/  SHF.L.U32 R3, R2, 0x1f, RZ ;  /* 0x0000001f02037819 */ /* 0x002fc800000006ff */
[----:B------:R-:W1:Y:S02]  /*2820*/  SYNCS.PHASECHK.TRANS64.TRYWAIT P0, [UR5], R3 ;  /* 0x00000003ff0075a7 */ /* 0x000e640008001105 */
[----:B-1----:R-:W-:Y:S05]  /*2830*/  @!P0 BRA `(.L_x_44) ;  /* 0x0000005000ac8947 */ /* 0x002fea0003800000 */
.L_x_140:
        /* <DEDUP_REMOVED lines=9> */
.L_x_142:
[----:B------:R-:W-:-:S04]  /*28d0*/  UIADD3 UR6, UPT, UPT, UR6, 0x1, URZ ;  /* 0x0000000106067890 */ /* 0x000fc8000fffe0ff */
[----:B------:R-:W-:-:S04]  /*28e0*/  UISETP.NE.AND UP0, UPT, UR6, 0x4, UPT ;  /* 0x000000040600788c */ /* 0x000fc8000bf05270 */
[----:B------:R-:W-:Y:S02]  /*28f0*/  USEL UR5, URZ, 0x1, UP0 ;  /* 0x00000001ff057887 */ /* 0x000fe40008000000 */
[----:B------:R-:W-:-:S04]  /*2900*/  USEL UR6, UR6, URZ, UP0 ;  /* 0x000000ff06067287 */ /* 0x000fc80008000000 */
[----:B------:R-:W-:Y:S01]  /*2910*/  ULEA UR6, UR6, UR4, 0x3 ;  /* 0x0000000406067291 */ /* 0x000fe2000f8e18ff */
[----:B-1----:R-:W-:-:S04]  /*2920*/  LOP3.LUT R3, R2, UR5, RZ, 0x3c, !PT ;  /* 0x0000000502037c12 */ /* 0x002fc8000f8e3cff */
[----:B------:R-:W-:Y:S01]  /*2930*/  SHF.L.U32 R3, R3, 0x1f, RZ ;  /* 0x0000001f03037819 */ /* 0x000fe200000006ff */
[----:B---3--:R-:W-:-:S07]  /*2940*/  IMAD.U32 R0, RZ, RZ, UR6 ;  /* 0x00000006ff007e24 */ /* 0x008fce000f8e00ff */
.L_x_46:
[----:B-1----:R1:W2:Y:S02]  /*2950*/  SYNCS.PHASECHK.TRANS64.TRYWAIT P0, [R0+URZ], R3 ;  /* 0x00000003000075a7 */ /* 0x0022a400080011ff */
[----:B--2---:R-:W-:Y:S05]  /*2960*/  @!P0 NANOSLEEP.SYNCS 0x989680 ;  /* 0x009896800000895d */ /* 0x004fea0003900000 */
[----:B------:R-:W2:Y:S02]  /*2970*/  @!P0 SYNCS.PHASECHK.TRANS64 P0, [R0+URZ], R3 ;  /* 0x00000003000085a7 */ /* 0x000ea400080010ff */
[----:B--2---:R-:W-:Y:S05]  /*2980*/  @P0 EXIT ;  /* 0x000000000000094d */ /* 0x004fea0003800000 */
[----:B------:R-:W-:Y:S05]  /*2990*/  BRA `(.L_x_46) ;  /* 0xfffffffc00ec7947 */ /* 0x000fea000383ffff */
.L_x_22:
[----:B------:R-:W-:-:S04]  /*29a0*/  UISETP.NE.AND UP1, UPT, UR37, URZ, UPT ;  /* 0x000000ff2500728c */ /* 0x000fc8000bf25270 */
[----:B------:R-:W-:-:S09]  /*29b0*/  UISETP.NE.OR UP1, UPT, UR10, 0x1, UP1 ;  /* 0x000000010a00788c */ /* 0x000fd20008f25670 */
[----:B------:R-:W-:Y:S05]  /*29c0*/  BRA.U UP1, `(.L_x_47) ;  /* 0x00000005014c7547 */ /* 0x000fea000b800000 */
[----:B------:R-:W-:Y:S01]  /*29d0*/  HFMA2 R11, -RZ, RZ, 0, 0 ;  /* 0x00000000ff0b7431 */ /* 0x000fe200000001ff */
[----:B------:R-:W-:Y:S01]  /*29e0*/  ISETP.GE.U32.AND P2, PT, R10, 0x2, PT ;  /* 0x000000020a00780c */ /* 0x000fe20003f46070 */
[----:B------:R-:W-:Y:S01]  /*29f0*/  IMAD.MOV.U32 R12, RZ, RZ, 0x1 ;  /* 0x00000001ff0c7424 */ /* 0x000fe200078e00ff */
[----:B------:R-:W-:Y:S01]  /*2a00*/  CS2R R8, SRZ ;  /* 0x0000000000087805 */ /* 0x000fe2000001ff00 */
[----:B------:R-:W-:Y:S01]  /*2a10*/  IMAD.MOV.U32 R3, RZ, RZ, RZ ;  /* 0x000000ffff037224 */ /* 0x000fe200078e00ff */
[----:B------:R-:W-:Y:S01]  /*2a20*/  UMOV UR4, 0x400 ;  /* 0x0000040000047882 */ /* 0x000fe20000000000 */
[----:B------:R-:W-:Y:S01]  /*2a30*/  UMOV UR6, URZ ;  /* 0x000000ff00067c82 */ /* 0x000fe20008000000 */
[----:B------:R-:W-:-:S12]  /*2a40*/  ULEA UR37, UR37, UR4, 0x18 ;  /* 0x0000000425257291 */ /* 0x000fd8000f8ec0ff */
.L_x_51:
[----:B------:R-:W-:Y:S02]  /*2a50*/  LEA R0, R3, UR37, 0x3 ;  /* 0x0000002503007c11 */ /* 0x000fe4000f8e18ff */
[----:B------:R-:W-:-:S03]  /*2a60*/  SHF.L.U32 R5, R8, 0x1f, RZ ;  /* 0x0000001f08057819 */ /* 0x000fc600000006ff */
[----:B------:R-:W-:Y:S01]  /*2a70*/  VIADD R4, R0, 0xf0 ;  /* 0x000000f000047836 */ /* 0x000fe20000000000 */
[----:B------:R-:W1:Y:S02]  /*2a80*/  SYNCS.PHASECHK.TRANS64.TRYWAIT P0, [R0+URZ+0xe0], R5 ;  /* 0x0000e005000075a7 */ /* 0x000e6400080011ff */
[----:B-1----:R-:W-:Y:S05]  /*2a90*/  @!P0 BRA `(.L_x_48) ;  /* 0x0000005000448947 */ /* 0x002fea0003800000 */
.L_x_143:
[----:B------:R-:W-:Y:S01]  /*2aa0*/  ULEA UR5, UR6, UR37, 0x3 ;  /* 0x0000002506057291 */ /* 0x000fe2000f8e18ff */
[----:B------:R-:W-:Y:S01]  /*2ab0*/  PRMT R4, RZ, 0x654, R4 ;  /* 0x00000654ff047816 */ /* 0x000fe20000000004 */
[----:B-1----:R-:W-:Y:S01]  /*2ac0*/  @!P2 IMAD.MOV.U32 R5, RZ, RZ, 0x10 ;  /* 0x00000010ff05a424 */ /* 0x002fe200078e00ff */
[----:B------:R-:W-:Y:S01]  /*2ad0*/  SHF.L.U32 R7, R12, 0x1f, RZ ;  /* 0x0000001f0c077819 */ /* 0x000fe200000006ff */
[----:B------:R-:W-:Y:S01]  /*2ae0*/  UIADD3 UR4, UPT, UPT, UR5, 0x80, URZ ;  /* 0x0000008005047890 */ /* 0x000fe2000fffe0ff */
[----:B------:R1:W-:Y:S05]  /*2af0*/  SYNCS.ARRIVE.TRANS64.RED.A1T0 RZ, [R4+URZ], RZ ;  /* 0x000000ff04ff79a7 */ /* 0x0003ea00081004ff */
[----:B------:R-:W-:Y:S01]  /*2b00*/  IMAD.U32 R13, RZ, RZ, UR4 ;  /* 0x00000004ff0d7e24 */ /* 0x000fe2000f8e00ff */
[----:B------:R-:W2:Y:S04]  /*2b10*/  SYNCS.PHASECHK.TRANS64.TRYWAIT P0, [UR5+0x90], R7 ;  /* 0x00009007ff0075a7 */ /* 0x000ea80008001105 */
[----:B------:R-:W-:Y:S01]  /*2b20*/  PRMT R13, R10, 0x654, R13 ;  /* 0x000006540a0d7816 */ /* 0x000fe2000000000d */
[----:B-12---:R-:W-:Y:S06]  /*2b30*/  @!P0 BRA `(.L_x_49) ;  /* 0x0000005000308947 */ /* 0x006fec0003800000 */
.L_x_145:
[----:B------:R-:W-:Y:S01]  /*2b40*/  ULEA UR4, UR6, UR37, 0x4 ;  /* 0x0000002506047291 */ /* 0x000fe2000f8e20ff */
[----:B------:R-:W-:Y:S01]  /*2b50*/  SEL R2, R13, R2, !P2 ;  /* 0x000000020d027207 */ /* 0x000fe20005000000 */
[----:B------:R-:W-:Y:S01]  /*2b60*/  UIADD3 UR5, UPT, UPT, UR5, 0x80, URZ ;  /* 0x0000008005057890 */ /* 0x000fe2000fffe0ff */
[----:B-1----:R-:W-:Y:S01]  /*2b70*/  LEA R0, R11, UR37, 0x3 ;  /* 0x000000250b007c11 */ /* 0x002fe2000f8e18ff */
[----:B------:R-:W-:Y:S01]  /*2b80*/  UIADD3 UR4, UPT, UPT, UR4, 0x110, URZ ;  /* 0x0000011004047890 */ /* 0x000fe2000fffe0ff */
[----:B------:R1:W-:Y:S01]  /*2b90*/  @!P2 SYNCS.ARRIVE.TRANS64.RED RZ, [R2+URZ], R5 ;  /* 0x0000000502ffa9a7 */ /* 0x0003e200080004ff */
[----:B------:R-:W-:Y:S01]  /*2ba0*/  UIADD3 UR6, UPT, UPT, UR6, 0x1, URZ ;  /* 0x0000000106067890 */ /* 0x000fe2000fffe0ff */
[----:B------:R-:W-:-:S03]  /*2bb0*/  VIADD R3, R3, 0x1 ;  /* 0x0000000103037836 */ /* 0x000fc60000000000 */
[----:B------:R-:W-:Y:S02]  /*2bc0*/  UISETP.NE.AND UP0, UPT, UR6, 0x2, UPT ;  /* 0x000000020600788c */ /* 0x000fe4000bf05270 */
[----:B------:R-:W-:Y:S01]  /*2bd0*/  ISETP.NE.AND P0, PT, R3, 0x2, PT ;  /* 0x000000020300780c */ /* 0x000fe20003f05270 */
[----:B------:R-:W-:Y:S06]  /*2be0*/  UGETNEXTWORKID.BROADCAST [UR4], [UR5] ;  /* 0x00000000040073ca */ /* 0x000fec0008000100 */
[----:B------:R-:W-:Y:S02]  /*2bf0*/  USEL UR4, URZ, 0x1, UP0 ;  /* 0x00000001ff047887 */ /* 0x000fe40008000000 */
[----:B------:R-:W-:-:S04]  /*2c00*/  USEL UR6, UR6, URZ, UP0 ;  /* 0x000000ff06067287 */ /* 0x000fc80008000000 */
[----:B------:R-:W-:Y:S02]  /*2c10*/  LOP3.LUT R12, R12, UR4, RZ, 0x3c, !PT ;  /* 0x000000040c0c7c12 */ /* 0x000fe4000f8e3cff */
[----:B-1----:R-:W-:-:S04]  /*2c20*/  SHF.L.U32 R5, R9, 0x1f, RZ ;  /* 0x0000001f09057819 */ /* 0x002fc800000006ff */
[----:B------:R-:W1:Y:S02]  /*2c30*/  SYNCS.PHASECHK.TRANS64.TRYWAIT P1, [R0+URZ+0x80], R5 ;  /* 0x00008005000075a7 */ /* 0x000e6400080211ff */
[----:B-1----:R-:W-:Y:S05]  /*2c40*/  @!P1 BRA `(.L_x_50) ;  /* 0x0000005000049947 */ /* 0x002fea0003800000 */
.L_x_146:
[----:B------:R-:W-:Y:S01]  /*2c50*/  LEA R4, R11, UR37, 0x4 ;  /* 0x000000250b047c11 */ /* 0x000fe2000f8e20ff */
[----:B-1----:R-:W-:Y:S01]  /*2c60*/  VIADD R0, R0, 0x90 ;  /* 0x0000009000007836 */ /* 0x002fe20000000000 */
[----:B------:R-:W-:Y:S01]  /*2c70*/  SEL R3, R3, RZ, P0 ;  /* 0x000000ff03037207 */ /* 0x000fe20000000000 */
[----:B------:R-:W-:-:S03]  /*2c80*/  VIADD R11, R11, 0x1 ;  /* 0x000000010b0b7836 */ /* 0x000fc60000000000 */
[----:B------:R-:W1:Y:S01]  /*2c90*/  LDS.128 R4, [R4+0x110] ;  /* 0x0001100004047984 */ /* 0x000e620000000c00 */
[----:B------:R-:W-:Y:S02]  /*2ca0*/  PRMT R0, RZ, 0x654, R0 ;  /* 0x00000654ff007816 */ /* 0x000fe40000000000 */
[C---:B------:R-:W-:Y:S01]  /*2cb0*/  ISETP.NE.AND P1, PT, R11.reuse, 0x2, PT ;  /* 0x000000020b00780c */ /* 0x040fe20003f25270 */
[----:B------:R-:W-:Y:S01]  /*2cc0*/  @!PT LDS RZ, [RZ] ;  /* 0x00000000fffff984 */ /* 0x000fe20000000800 */
[----:B------:R-:W-:Y:S01]  /*2cd0*/  @!PT LDS RZ, [RZ] ;  /* 0x00000000fffff984 */ /* 0x000fe20000000800 */
[----:B------:R-:W-:Y:S01]  /*2ce0*/  @!PT LDS RZ, [RZ] ;  /* 0x00000000fffff984 */ /* 0x000fe20000000800 */
[----:B------:R-:W-:Y:S01]  /*2cf0*/  @!PT LDS RZ, [RZ] ;  /* 0x00000000fffff984 */ /* 0x000fe20000000800 */
[----:B------:R2:W-:Y:S06]  /*2d00*/  MEMBAR.ALL.CTA ;  /* 0x0000000000007992 */ /* 0x0005ec0000008000 */
[----:B--2---:R-:W2:Y:S01]  /*2d10*/  FENCE.VIEW.ASYNC.S ;  /* 0x00000000000073c6 */ /* 0x004ea20000000000 */
[----:B------:R-:W-:Y:S01]  /*2d20*/  SEL R11, R11, RZ, P1 ;  /* 0x000000ff0b0b7207 */ /* 0x000fe20000800000 */
[----:B--2---:R2:W-:Y:S01]  /*2d30*/  SYNCS.ARRIVE.TRANS64.RED.A1T0 RZ, [R0+URZ], RZ ;  /* 0x000000ff00ff79a7 */ /* 0x0045e200081004ff */
[----:B-1----:R-:W-:-:S02]  /*2d40*/  LOP3.LUT P3, RZ, R6, 0x1, RZ, 0xc0, !PT ;  /* 0x0000000106ff7812 */ /* 0x002fc4000786c0ff */
[----:B------:R-:W-:-:S04]  /*2d50*/  SEL R5, RZ, 0x1, P0 ;  /* 0x00000001ff057807 */ /* 0x000fc80000000000 */
[----:B------:R-:W-:Y:S02]  /*2d60*/  LOP3.LUT R8, R8, R5, RZ, 0x3c, !PT ;  /* 0x0000000508087212 */ /* 0x000fe400078e3cff */
[----:B--2---:R-:W-:-:S04]  /*2d70*/  SEL R0, RZ, 0x1, P1 ;  /* 0x00000001ff007807 */ /* 0x004fc80000800000 */
[----:B------:R-:W-:Y:S01]  /*2d80*/  LOP3.LUT R9, R9, R0, RZ, 0x3c, !PT ;  /* 0x0000000009097212 */ /* 0x000fe200078e3cff */
[----:B------:R-:W-:Y:S06]  /*2d90*/  @P3 BRA `(.L_x_51) ;  /* 0xfffffffc002c3947 */ /* 0x000fec000383ffff */
[----:B------:R-:W-:Y:S01]  /*2da0*/  ULEA UR5, UR6, UR37, 0x3 ;  /* 0x0000002506057291 */ /* 0x000fe2000f8e18ff */
[----:B------:R-:W-:-:S08]  /*2db0*/  SHF.L.U32 R3, R12, 0x1f, RZ ;  /* 0x0000001f0c037819 */ /* 0x000fd000000006ff */
[----:B------:R-:W1:Y:S02]  /*2dc0*/  SYNCS.PHASECHK.TRANS64 P0, [UR5+0x90], R3 ;  /* 0x00009003ff0075a7 */ /* 0x000e640008001005 */
[----:B-1----:R-:W-:Y:S05]  /*2dd0*/  @P0 BRA `(.L_x_52) ;  /* 0x0000000000080947 */ /* 0x002fea0003800000 */
[----:B------:R-:W1:Y:S02]  /*2de0*/  SYNCS.PHASECHK.TRANS64.TRYWAIT P0, [UR5+0x90], R3 ;  /* 0x00009003ff0075a7 */ /* 0x000e640008001105 */
[----:B-1----:R-:W-:Y:S05]  /*2df0*/  @!P0 BRA `(.L_x_53) ;  /* 0x0000004c00ac8947 */ /* 0x002fea0003800000 */
.L_x_52:
[----:B------:R-:W-:-:S04]  /*2e00*/  UIADD3 UR4, UPT, UPT, UR6, 0x1, URZ ;  /* 0x0000000106047890 */ /* 0x000fc8000fffe0ff */
[----:B------:R-:W-:-:S04]  /*2e10*/  UISETP.NE.AND UP0, UPT, UR4, 0x2, UPT ;  /* 0x000000020400788c */ /* 0x000fc8000bf05270 */
[----:B------:R-:W-:Y:S02]  /*2e20*/  USEL UR7, URZ, 0x1, UP0 ;  /* 0x00000001ff077887 */ /* 0x000fe40008000000 */
[----:B------:R-:W-:-:S04]  /*2e30*/  USEL UR4, UR4, URZ, UP0 ;  /* 0x000000ff04047287 */ /* 0x000fc80008000000 */
[----:B------:R-:W-:Y:S01]  /*2e40*/  ULEA UR4, UR4, UR37, 0x3 ;  /* 0x0000002504047291 */ /* 0x000fe2000f8e18ff */
[----:B-1----:R-:W-:-:S04]  /*2e50*/  LOP3.LUT R3, R12, UR7, RZ, 0x3c, !PT ;  /* 0x000000070c037c12 */ /* 0x002fc8000f8e3cff */
[----:B------:R-:W-:-:S04]  /*2e60*/  SHF.L.U32 R0, R3, 0x1f, RZ ;  /* 0x0000001f03007819 */ /* 0x000fc800000006ff */
[----:B------:R-:W1:Y:S02]  /*2e70*/  SYNCS.PHASECHK.TRANS64 P0, [UR4+0x90], R0 ;  /* 0x00009000ff0075a7 */ /* 0x000e640008001004 */
[----:B-1----:R-:W-:Y:S05]  /*2e80*/  @P0 EXIT ;  /* 0x000000000000094d */ /* 0x002fea0003800000 */
[----:B------:R-:W-:Y:S02]  /*2e90*/  SHF.L.U32 R3, R3, 0x1f, RZ ;  /* 0x0000001f03037819 */ /* 0x000fe400000006ff */
[----:B------:R-:W-:-:S07]  /*2ea0*/  MOV R0, UR4 ;  /* 0x0000000400007c02 */ /* 0x000fce0008000f00 */
.L_x_54:
[----:B-1----:R1:W2:Y:S02]  /*2eb0*/  SYNCS.PHASECHK.TRANS64.TRYWAIT P0, [R0+URZ+0x90], R3 ;  /* 0x00009003000075a7 */ /* 0x0022a400080011ff */
[----:B--2---:R-:W-:Y:S05]  /*2ec0*/  @!P0 NANOSLEEP.SYNCS 0x989680 ;  /* 0x009896800000895d */ /* 0x004fea0003900000 */
[----:B------:R-:W2:Y:S02]  /*2ed0*/  @!P0 SYNCS.PHASECHK.TRANS64 P0, [R0+URZ+0x90], R3 ;  /* 0x00009003000085a7 */ /* 0x000ea400080010ff */
[----:B--2---:R-:W-:Y:S05]  /*2ee0*/  @P0 EXIT ;  /* 0x000000000000094d */ /* 0x004fea0003800000 */
[----:B------:R-:W-:Y:S05]  /*2ef0*/  BRA `(.L_x_54) ;  /* 0xfffffffc00ec7947 */ /* 0x000fea000383ffff */
.L_x_47:
[----:B------:R-:W-:Y:S05]  /*2f00*/  BRA.U UP4, `(.L_x_55) ;  /* 0x0000001504487547 */ /* 0x000fea000b800000 */
[----:B------:R-:W-:Y:S01]  /*2f10*/  UMOV UR6, 0x40 ;  /* 0x0000004000067882 */ /* 0x000fe20000000000 */
[----:B------:R-:W-:Y:S01]  /*2f20*/  NOP ;  /* 0x0000000000007918 */ /* 0x000fe20000000000 */
[----:B------:R-:W-:Y:S01]  /*2f30*/  ULEA UR6, UR37, UR6, 0x18 ;  /* 0x0000000625067291 */ /* 0x000fe2000f8ec0ff */
[----:B------:R-:W-:Y:S02]  /*2f40*/  UMOV UR7, 0x400 ;  /* 0x0000040000077882 */ /* 0x000fe40000000000 */
[----:B------:R-:W-:-:S06]  /*2f50*/  ULEA UR37, UR37, UR7, 0x18 ;  /* 0x0000000725257291 */ /* 0x000fcc000f8ec0ff */
[----:B------:R-:W1:Y:S02]  /*2f60*/  LDS.U8 R2, [UR6+0x1c] ;  /* 0x00001c06ff027984 */ /* 0x000e640008000000 */
[----:B-1----:R-:W-:-:S13]  /*2f70*/  ISETP.NE.AND P0, PT, R2, RZ, PT ;  /* 0x000000ff0200720c */ /* 0x002fda0003f05270 */
[----:B------:R-:W-:Y:S05]  /*2f80*/  @P0 BRA `(.L_x_56) ;  /* 0x0000000400080947 */ /* 0x000fea0003800000 */
[----:B------:R-:W-:Y:S02]  /*2f90*/  UISETP.NE.U32.AND UP0, UPT, UR5, 0x1, UPT ;  /* 0x000000010500788c */ /* 0x000fe4000bf05070 */
[----:B------:R-:W-:-:S07]  /*2fa0*/  UIADD3 UR8, UPT, UPT, UR6, 0x8, URZ ;  /* 0x0000000806087890 */ /* 0x000fce000fffe0ff */
[----:B------:R-:W-:Y:S05]  /*2fb0*/  BRA.U !UP0, `(.L_x_57) ;  /* 0x00000001089c7547 */ /* 0x000fea000b800000 */
[----:B------:R-:W-:Y:S01]  /*2fc0*/  ELECT P0, URZ, PT ;  /* 0x0000000000ff782f */ /* 0x000fe20003800000 */
[----:B------:R-:W-:-:S12]  /*2fd0*/  BSSY B0, `(.L_x_57) ;  /* 0x0000025000007945 */ /* 0x000fd80003800000 */
[----:B------:R-:W-:Y:S05]  /*2fe0*/  @!P0 BRA `(.L_x_58) ;  /* 0x00000000008c8947 */ /* 0x000fea0003800000 */
[----:B------:R-:W-:-:S05]  /*2ff0*/  UMOV UR7, 0x10 ;  /* 0x0000001000077882 */ /* 0x000fca0000000000 */
[----:B------:R-:W-:Y:S04]  /*3000*/  DEPBAR.LE SB1, 0x36 ;  /* 0x00009d800000791a */ /* 0x000fe80000000000 */
[----:B------:R-:W1:Y:S02]  /*3010*/  UTCATOMSWS.2CTA.FIND_AND_SET.ALIGN UP1, UR7, UR7 ;  /* 0x00000007000775e3 */ /* 0x000e640008220800 */
[----:B-1----:R-:W-:Y:S01]  /*3020*/  MOV R11, UR7 ;  /* 0x00000007000b7c02 */ /* 0x002fe20008000f00 */
[----:B------:R-:W-:Y:S06]  /*3030*/  BRA.U UP1, `(.L_x_59) ;  /* 0x0000000101187547 */ /* 0x000fec000b800000 */
.L_x_60:
[----:B------:R-:W-:Y:S05]  /*3040*/  NANOSLEEP 0x64 ;  /* 0x000000640000795d */ /* 0x000fea0003800000 */
[----:B------:R-:W-:-:S05]  /*3050*/  UMOV UR7, 0x10 ;  /* 0x0000001000077882 */ /* 0x000fca0000000000 */
[----:B------:R-:W-:Y:S04]  /*3060*/  DEPBAR.LE SB1, 0x36 ;  /* 0x00009d800000791a */ /* 0x000fe80000000000 */
[----:B------:R-:W1:Y:S02]  /*3070*/  UTCATOMSWS.2CTA.FIND_AND_SET.ALIGN UP1, UR7, UR7 ;  /* 0x00000007000775e3 */ /* 0x000e640008220800 */
[----:B-1----:R-:W-:Y:S01]  /*3080*/  MOV R11, UR7 ;  /* 0x00000007000b7c02 */ /* 0x002fe20008000f00 */
[----:B------:R-:W-:Y:S05]  /*3090*/  BRA.U !UP1, `(.L_x_60) ;  /* 0xfffffffd09e87547 */ /* 0x000fea000b83ffff */
.L_x_59:
[----:B------:R-:W1:Y:S01]  /*30a0*/  LDS R5, [UR6+0x10] ;  /* 0x00001006ff057984 */ /* 0x000e620008000800 */
[----:B------:R-:W-:Y:S01]  /*30b0*/  IMAD.U32 R3, RZ, RZ, UR37 ;  /* 0x00000025ff037e24 */ /* 0x000fe2000f8e00ff */
[----:B------:R-:W-:-:S03]  /*30c0*/  MOV R2, UR4 ;  /* 0x0000000400027c02 */ /* 0x000fc60008000f00 */
[----:B------:R-:W-:Y:S01]  /*30d0*/  VIADD R3, R3, 0x130 ;  /* 0x0000013003037836 */ /* 0x000fe20000000000 */
[----:B-1----:R-:W-:-:S04]  /*30e0*/  SHF.L.U32 R5, R5, 0x1f, RZ ;  /* 0x0000001f05057819 */ /* 0x002fc800000006ff */
[----:B------:R-:W1:Y:S02]  /*30f0*/  SYNCS.PHASECHK.TRANS64.TRYWAIT P0, [UR6+0x8], R5 ;  /* 0x00000805ff0075a7 */ /* 0x000e640008001106 */
[----:B-1----:R-:W-:Y:S05]  /*3100*/  @P0 BRA `(.L_x_61) ;  /* 0x0000000000080947 */ /* 0x002fea0003800000 */
[----:B------:R-:W1:Y:S02]  /*3110*/  SYNCS.PHASECHK.TRANS64.TRYWAIT P0, [UR6+0x8], R5 ;  /* 0x00000805ff0075a7 */ /* 0x000e640008001106 */
[----:B-1----:R-:W-:Y:S05]  /*3120*/  @!P0 BRA `(.L_x_62) ;  /* 0x0000004800f88947 */ /* 0x002fea0003800000 */
.L_x_61:
[----:B-1----:R-:W-:Y:S01]  /*3130*/  HFMA2 R4, -RZ, RZ, 0, 5.9604644775390625e-08 ;  /* 0x00000001ff047431 */ /* 0x002fe200000001ff */
[----:B------:R-:W-:Y:S01]  /*3140*/  UPRMT UR7, UR4, 0x654, UR8 ;  /* 0x0000065404077896 */ /* 0x000fe20008000008 */
[----:B------:R-:W-:Y:S01]  /*3150*/  IMAD.MOV.U32 R6, RZ, RZ, 0xffff ;  /* 0x0000ffffff067424 */ /* 0x000fe200078e00ff */
[----:B------:R-:W-:Y:S01]  /*3160*/  PRMT R2, R2, 0x654, R3 ;  /* 0x0000065402027816 */ /* 0x000fe20000000003 */
[----:B------:R-:W-:Y:S02]  /*3170*/  IMAD.MOV.U32 R5, RZ, RZ, 0x4 ;  /* 0x00000004ff057424 */ /* 0x000fe400078e00ff */
[----:B------:R-:W-:Y:S01]  /*3180*/  IMAD.SHL.U32 R9, R11, 0x20, RZ ;  /* 0x000000200b097824 */ /* 0x000fe200078e00ff */
[----:B------:R-:W-:Y:S02]  /*3190*/  MOV R3, UR7 ;  /* 0x0000000700037c02 */ /* 0x000fe40008000f00 */
[-C--:B------:R-:W-:Y:S01]  /*31a0*/  SHF.L.U32 R7, R6, R11.reuse, RZ ;  /* 0x0000000b06077219 */ /* 0x080fe200000006ff */
[----:B------:R1:W-:Y:S01]  /*31b0*/  SYNCS.ARRIVE.TRANS64.RED RZ, [UR7], R5 ;  /* 0x00000005ffff79a7 */ /* 0x0003e20008000407 */
[----:B------:R-:W-:Y:S01]  /*31c0*/  SHF.L.U32 R6, R4, R11, RZ ;  /* 0x0000000b04067219 */ /* 0x000fe200000006ff */
[----:B------:R1:W-:Y:S04]  /*31d0*/  STS [UR37+0x130], R9 ;  /* 0x00013009ff007988 */ /* 0x0003e80008000825 */
[----:B------:R1:W-:Y:S04]  /*31e0*/  STAS [R2.64], R11 ;  /* 0x0000000b02007dbd */ /* 0x0003e8000c0008ff */
[----:B------:R1:W-:Y:S04]  /*31f0*/  ATOMS.OR RZ, [UR6+0x14], R7 ;  /* 0x00001407ffff798c */ /* 0x0003e8000b000006 */
[----:B------:R1:W-:Y:S04]  /*3200*/  ATOMS.OR RZ, [UR6+0x18], R6 ;  /* 0x00001806ffff798c */ /* 0x0003e8000b000006 */
[----:B------:R1:W-:Y:S02]  /*3210*/  ATOMS.XOR RZ, [UR6+0x10], R4 ;  /* 0x00001004ffff798c */ /* 0x0003e4000b800006 */
.L_x_58:
[----:B------:R-:W-:Y:S05]  /*3220*/  BSYNC B0 ;  /* 0x0000000000007941 */ /* 0x000fea0003800000 */
.L_x_57:
[----:B------:R-:W-:Y:S05]  /*3230*/  BRA.U UP0, `(.L_x_63) ;  /* 0x00000001006c7547 */ /* 0x000fea000b800000 */
[----:B------:R-:W-:-:S03]  /*3240*/  UMOV UR7, 0xffffffff ;  /* 0xffffffff00077882 */ /* 0x000fc60000000000 */
[----:B------:R-:W-:Y:S05]  /*3250*/  BRA.DIV UR7, `(.L_x_64) ;  /* 0x0000004a07c47947 */ /* 0x000fea000b800000 */
[----:B------:R-:W-:-:S13]  /*3260*/  ELECT P6, URZ, PT ;  /* 0x0000000000ff782f */ /* 0x000fda00038c0000 */
.L_x_150:
[----:B------:R-:W-:Y:S05]  /*3270*/  @!P6 BRA `(.L_x_63) ;  /* 0x00000000005ce947 */ /* 0x000fea0003800000 */
[----:B-1----:R-:W1:Y:S02]  /*3280*/  LDS R3, [UR6+0x10] ;  /* 0x00001006ff037984 */ /* 0x002e640008000800 */
[----:B-1----:R-:W-:-:S04]  /*3290*/  SHF.L.U32 R3, R3, 0x1f, RZ ;  /* 0x0000001f03037819 */ /* 0x002fc800000006ff */
[----:B------:R-:W1:Y:S02]  /*32a0*/  SYNCS.PHASECHK.TRANS64.TRYWAIT P0, [UR6+0x8], R3 ;  /* 0x00000803ff0075a7 */ /* 0x000e640008001106 */
[----:B-1----:R-:W-:Y:S05]  /*32b0*/  @P0 BRA `(.L_x_65) ;  /* 0x0000000000080947 */ /* 0x002fea0003800000 */
[----:B------:R-:W1:Y:S02]  /*32c0*/  SYNCS.PHASECHK.TRANS64.TRYWAIT P0, [UR6+0x8], R3 ;  /* 0x00000803ff0075a7 */ /* 0x000e640008001106 */
[----:B-1----:R-:W-:Y:S05]  /*32d0*/  @!P0 BRA `(.L_x_66) ;  /* 0x0000004800c48947 */ /* 0x002fea0003800000 */
.L_x_65:
[----:B------:R-:W2:Y:S01]  /*32e0*/  LDS R5, [UR37+0x130] ;  /* 0x00013025ff057984 */ /* 0x000ea20008000800 */
[----:B-1----:R-:W-:Y:S02]  /*32f0*/  HFMA2 R2, -RZ, RZ, 0, 5.9604644775390625e-08 ;  /* 0x00000001ff027431 */ /* 0x002fe400000001ff */
[----:B------:R-:W-:Y:S01]  /*3300*/  IMAD.MOV.U32 R3, RZ, RZ, 0xffff ;  /* 0x0000ffffff037424 */ /* 0x000fe200078e00ff */
[----:B------:R-:W-:Y:S01]  /*3310*/  UPRMT UR7, UR4, 0x654, UR8 ;  /* 0x0000065404077896 */ /* 0x000fe20008000008 */
[----:B--2---:R-:W-:-:S03]  /*3320*/  IMAD.SHL.U32 R4, R5, 0x20, RZ ;  /* 0x0000002005047824 */ /* 0x004fc600078e00ff */
[-C--:B------:R-:W-:Y:S02]  /*3330*/  SHF.L.U32 R3, R3, R5.reuse, RZ ;  /* 0x0000000503037219 */ /* 0x080fe400000006ff */
[----:B------:R-:W-:Y:S01]  /*3340*/  SHF.L.U32 R5, R2, R5, RZ ;  /* 0x0000000502057219 */ /* 0x000fe200000006ff */
[----:B------:R2:W-:Y:S04]  /*3350*/  STS [UR37+0x130], R4 ;  /* 0x00013004ff007988 */ /* 0x0005e80008000825 */
[----:B------:R2:W-:Y:S04]  /*3360*/  ATOMS.OR RZ, [UR6+0x14], R3 ;  /* 0x00001403ffff798c */ /* 0x0005e8000b000006 */
[----:B------:R2:W-:Y:S01]  /*3370*/  ATOMS.OR RZ, [UR6+0x18], R5 ;  /* 0x00001805ffff798c */ /* 0x0005e2000b000006 */
[----:B------:R-:W-:Y:S03]  /*3380*/  SYNCS.ARRIVE.TRANS64.RED.A1T0 RZ, [UR7], RZ ;  /* 0x000000ffffff79a7 */ /* 0x000fe60008100407 */
[----:B------:R2:W-:Y:S01]  /*3390*/  ATOMS.XOR RZ, [UR6+0x10], R2 ;  /* 0x00001002ffff798c */ /* 0x0005e2000b800006 */
[----:B------:R-:W-:Y:S05]  /*33a0*/  BRA `(.L_x_63) ;  /* 0x0000000000107947 */ /* 0x000fea0003800000 */
.L_x_56:
[----:B------:R-:W-:-:S05]  /*33b0*/  MOV R2, 0xffffffff ;  /* 0xffffffff00027802 */ /* 0x000fca0000000f00 */
[----:B------:R1:W-:Y:S02]  /*33c0*/  STS [UR37+0x130], R2 ;  /* 0x00013002ff007988 */ /* 0x0003e40008000825 */
[----:B-1----:R-:W-:Y:S02]  /*33d0*/  MOV R2, 0x33f0 ;  /* 0x000033f000027802 */ /* 0x002fe40000000f00 */
[----:B-----5:R-:W-:Y:S05]  /*33e0*/  CALL.REL.NOINC `($__internal_1_$__cuda_sm10x_tcgen05_guardrail_trap_phase_invalid_during_alloc) ;  /* 0x0000005000247944 */ /* 0x020fea0003c00000 */
.L_x_63:
[----:B------:R-:W-:Y:S05]  /*33f0*/  WARPSYNC.ALL ;  /* 0x0000000000007948 */ /* 0x000fea0003800000 */
[----:B------:R-:W3:Y:S01]  /*3400*/  S2UR UR7, SR_CgaCtaId ;  /* 0x00000000000779c3 */ /* 0x000ee20000008800 */
[----:B------:R-:W-:Y:S01]  /*3410*/  UMOV UR6, 0x400 ;  /* 0x0000040000067882 */ /* 0x000fe20000000000 */
[----:B------:R-:W-:-:S06]  /*3420*/  NOP ;  /* 0x0000000000007918 */ /* 0x000fcc0000000000 */
[----:B------:R-:W-:Y:S06]  /*3430*/  BAR.ARV 0x6, 0xa0 ;  /* 0x0182800000007b1d */ /* 0x000fec0000002000 */
[----:B------:R-:W4:Y:S01]  /*3440*/  LDCU UR8, c[0x0][0x38c] ;  /* 0x00007180ff0877ac */ /* 0x000f220008000800 */
[----:B------:R-:W-:Y:S01]  /*3450*/  LOP3.LUT R0, R0, 0xffff, RZ, 0xc0, !PT ;  /* 0x0000ffff00007812 */ /* 0x000fe200078ec0ff */
[----:B-1----:R-:W-:Y:S01]  /*3460*/  IMAD.MOV.U32 R9, RZ, RZ, 0x1 ;  /* 0x00000001ff097424 */ /* 0x002fe200078e00ff */
[----:B------:R-:W-:Y:S01]  /*3470*/  LOP3.LUT R8, R8, 0xffff, RZ, 0xc0, !PT ;  /* 0x0000ffff08087812 */ /* 0x000fe200078ec0ff */
[----:B------:R-:W-:Y:S01]  /*3480*/  UMOV UR19, URZ ;  /* 0x000000ff00137c82 */ /* 0x000fe20008000000 */
[----:B------:R-:W-:Y:S01]  /*3490*/  R2UR UR10, R0 ;  /* 0x00000000000a72ca */ /* 0x000fe200000e0000 */
[----:B------:R-:W-:Y:S01]  /*34a0*/  UMOV UR18, URZ ;  /* 0x000000ff00127c82 */ /* 0x000fe20008000000 */
[----:B------:R-:W-:Y:S01]  /*34b0*/  R2UR UR11, R8 ;  /* 0x00000000080b72ca */ /* 0x000fe200000e0000 */
[----:B------:R-:W-:Y:S01]  /*34c0*/  IMAD.MOV.U32 R8, RZ, RZ, RZ ;  /* 0x000000ffff087224 */ /* 0x000fe200078e00ff */
[----:B------:R-:W-:Y:S01]  /*34d0*/  UMOV UR17, URZ ;  /* 0x000000ff00117c82 */ /* 0x000fe20008000000 */
[----:B---3--:R-:W-:-:S02]  /*34e0*/  ULEA UR7, UR7, UR6, 0x18 ;  /* 0x0000000607077291 */ /* 0x008fc4000f8ec0ff */
[----:B------:R-:W-:Y:S02]  /*34f0*/  UISETP.NE.AND UP2, UPT, UR5, URZ, UPT ;  /* 0x000000ff0500728c */ /* 0x000fe4000bf45270 */
[----:B------:R-:W-:Y:S02]  /*3500*/  UIADD3 UR12, UPT, UPT, UR7, 0x3300, URZ ;  /* 0x00003300070c7890 */ /* 0x000fe4000fffe0ff */
[----:B------:R-:W-:Y:S02]  /*3510*/  UIADD3 UR13, UPT, UPT, UR7, 0x13300, URZ ;  /* 0x00013300070d7890 */ /* 0x000fe4000fffe0ff */
[----:B----4-:R-:W-:Y:S01]  /*3520*/  UIADD3 UR8, UPT, UPT, UR8, 0x7f, URZ ;  /* 0x0000007f08087890 */ /* 0x010fe2000fffe0ff */
[----:B--2---:R-:W1:Y:S01]  /*3530*/  LDS R2, [UR7+0x130] ;  /* 0x00013007ff027984 */ /* 0x004e620008000800 */
[----:B------:R-:W-:Y:S02]  /*3540*/  USHF.R.U32.HI UR12, URZ, 0x4, UR12 ;  /* 0x00000004ff0c7899 */ /* 0x000fe4000801160c */
[----:B------:R-:W-:-:S02]  /*3550*/  USHF.R.S32.HI UR6, URZ, 0x1f, UR8 ;  /* 0x0000001fff067899 */ /* 0x000fc40008011408 */
[----:B------:R-:W-:Y:S02]  /*3560*/  USHF.R.U32.HI UR13, URZ, 0x4, UR13 ;  /* 0x00000004ff0d7899 */ /* 0x000fe4000801160d */
[----:B------:R-:W-:Y:S02]  /*3570*/  ULEA.HI UR6, UR6, UR8, URZ, 0x7 ;  /* 0x0000000806067291 */ /* 0x000fe4000f8f38ff */
[----:B------:R-:W-:Y:S02]  /*3580*/  ULOP3.LUT UR12, UR12, 0x3fff, URZ, 0xc0, !UPT ;  /* 0x00003fff0c0c7892 */ /* 0x000fe4000f8ec0ff */
[----:B------:R-:W-:Y:S02]  /*3590*/  USHF.R.S32.HI UR6, URZ, 0x7, UR6 ;  /* 0x00000007ff067899 */ /* 0x000fe40008011406 */
[----:B------:R-:W-:Y:S02]  /*35a0*/  ULOP3.LUT UR13, UR13, 0x3fff, URZ, 0xc0, !UPT ;  /* 0x00003fff0d0d7892 */ /* 0x000fe4000f8ec0ff */
[----:B------:R-:W-:Y:S01]  /*35b0*/  UISETP.LT.AND UP0, UPT, UR6, 0x1, UPT ;  /* 0x000000010600788c */ /* 0x000fe2000bf01270 */
[----:B------:R-:W-:Y:S01]  /*35c0*/  UMOV UR36, 0x0 ;  /* 0x0000000000247882 */ /* 0x000fe20000000000 */
        /* <DEDUP_REMOVED lines=9> */
[----:B------:R-:W-:-:S02]  /*3660*/  ULOP3.LUT UR12, UR12, 0x10000, URZ, 0xfc, !UPT ;  /* 0x000100000c0c7892 */ /* 0x000fc4000f8efcff */
[----:B------:R-:W-:Y:S02]  /*3670*/  ULOP3.LUT UR13, UR13, 0x10000, URZ, 0xfc, !UPT ;  /* 0x000100000d0d7892 */ /* 0x000fe4000f8efcff */
[----:B------:R-:W-:Y:S01]  /*3680*/  USEL UR20, UR6, 0x1, !UP0 ;  /* 0x0000000106147887 */ /* 0x000fe2000c000000 */
[----:B------:R-:W-:Y:S01]  /*3690*/  UMOV UR26, 0x0 ;  /* 0x00000000001a7882 */ /* 0x000fe20000000000 */
[----:B------:R-:W-:Y:S01]  /*36a0*/  UMOV UR27, 0x8100010 ;  /* 0x08100010001b7882 */ /* 0x000fe20000000000 */
[----:B------:R-:W-:Y:S01]  /*36b0*/  UMOV UR24, 0x0 ;  /* 0x0000000000187882 */ /* 0x000fe20000000000 */
[----:B------:R-:W-:Y:S01]  /*36c0*/  UMOV UR25, 0x8100010 ;  /* 0x0810001000197882 */ /* 0x000fe20000000000 */
[----:B------:R-:W-:Y:S01]  /*36d0*/  UMOV UR22, 0x0 ;  /* 0x0000000000167882 */ /* 0x000fe20000000000 */
[----:B------:R-:W-:Y:S01]  /*36e0*/  UMOV UR23, 0x8100010 ;  /* 0x0810001000177882 */ /* 0x000fe20000000000 */
[----:B-1----:R-:W-:Y:S02]  /*36f0*/  R2UR UR21, R2 ;  /* 0x00000000021572ca */ /* 0x002fe400000e0000 */
[----:B------:R-:W-:-:S13]  /*3700*/  CS2R R2, SRZ ;  /* 0x0000000000027805 */ /* 0x000fda000001ff00 */
.L_x_74:
[C---:B------:R-:W-:Y:S02]  /*3710*/  LEA R0, R8.reuse, UR7, 0x3 ;  /* 0x0000000708007c11 */ /* 0x040fe4000f8e18ff */
[----:B------:R-:W-:Y:S02]  /*3720*/  SHF.L.U32 R5, R3, 0x1f, RZ ;  /* 0x0000001f03057819 */ /* 0x000fe400000006ff */
[----:B------:R-:W-:Y:S02]  /*3730*/  LEA R4, R8, UR7, 0x4 ;  /* 0x0000000708047c11 */ /* 0x000fe4000f8e20ff */
[----:B------:R-:W1:Y:S02]  /*3740*/  SYNCS.PHASECHK.TRANS64.TRYWAIT P0, [R0+URZ+0x80], R5 ;  /* 0x00008005000075a7 */ /* 0x000e6400080011ff */
[----:B-1-3--:R-:W-:Y:S05]  /*3750*/  @!P0 BRA `(.L_x_67) ;  /* 0x0000004400bc8947 */ /* 0x00afea0003800000 */
.L_x_151:
[----:B-1----:R-:W1:Y:S01]  /*3760*/  LDS.128 R4, [R4+0x110] ;  /* 0x0001100004047984 */ /* 0x002e620000000c00 */
[----:B------:R-:W-:Y:S02]  /*3770*/  VIADD R0, R0, 0x90 ;  /* 0x0000009000007836 */ /* 0x000fe40000000000 */
[----:B------:R-:W-:Y:S01]  /*3780*/  VIADD R8, R8, 0x1 ;  /* 0x0000000108087836 */ /* 0x000fe20000000000 */
[----:B------:R-:W-:Y:S01]  /*3790*/  @!PT LDS RZ, [RZ] ;  /* 0x00000000fffff984 */ /* 0x000fe20000000800 */
[----:B------:R-:W-:Y:S01]  /*37a0*/  @!PT LDS RZ, [RZ] ;  /* 0x00000000fffff984 */ /* 0x000fe20000000800 */
[----:B------:R-:W-:Y:S01]  /*37b0*/  @!PT LDS RZ, [RZ] ;  /* 0x00000000fffff984 */ /* 0x000fe20000000800 */
[----:B------:R-:W-:Y:S01]  /*37c0*/  @!PT LDS RZ, [RZ] ;  /* 0x00000000fffff984 */ /* 0x000fe20000000800 */
[----:B------:R2:W-:Y:S06]  /*37d0*/  MEMBAR.ALL.CTA ;  /* 0x0000000000007992 */ /* 0x0005ec0000008000 */
[----:B--2---:R-:W2:Y:S01]  /*37e0*/  FENCE.VIEW.ASYNC.S ;  /* 0x00000000000073c6 */ /* 0x004ea20000000000 */
[----:B------:R-:W-:-:S04]  /*37f0*/  PRMT R0, RZ, 0x654, R0 ;  /* 0x00000654ff007816 */ /* 0x000fc80000000000 */
[----:B--2---:R2:W-:Y:S01]  /*3800*/  SYNCS.ARRIVE.TRANS64.RED.A1T0 RZ, [R0+URZ], RZ ;  /* 0x000000ff00ff79a7 */ /* 0x0045e200081004ff */
[----:B-1----:R-:W-:Y:S01]  /*3810*/  LOP3.LUT P1, RZ, R6, 0x1, RZ, 0xc0, !PT ;  /* 0x0000000106ff7812 */ /* 0x002fe2000782c0ff */
[----:B--2---:R-:W-:-:S12]  /*3820*/  BRA.U UP2, `(.L_x_68) ;  /* 0x0000000502587547 */ /* 0x004fd8000b800000 */
[----:B------:R-:W1:Y:S01]  /*3830*/  LDCU UR8, c[0x0][0x38c] ;  /* 0x00007180ff0877ac */ /* 0x000e620008000800 */
[----:B------:R-:W-:Y:S02]  /*3840*/  PLOP3.LUT P2, PT, PT, PT, PT, 0x80, 0x8 ;  /* 0x000000000008781c */ /* 0x000fe40003f4f070 */
[----:B------:R-:W-:Y:S01]  /*3850*/  SHF.L.U32 R5, R9, 0x1f, RZ ;  /* 0x0000001f09057819 */ /* 0x000fe200000006ff */
[----:B-1----:R-:W-:Y:S02]  /*3860*/  UISETP.GE.AND UP0, UPT, UR8, 0x1, UPT ;  /* 0x000000010800788c */ /* 0x002fe4000bf06270 */
[----:B------:R-:W-:-:S04]  /*3870*/  ULEA UR8, UR19, UR7, 0x3 ;  /* 0x0000000713087291 */ /* 0x000fc8000f8e18ff */
[----:B------:R-:W-:-:S05]  /*3880*/  PLOP3.LUT P0, PT, PT, PT, UP0, 0x80, 0x8 ;  /* 0x000000000008781c */ /* 0x000fca0003f0f008 */
[----:B------:R-:W-:-:S08]  /*3890*/  @UP0 ULEA UR9, UR18, UR7, 0x3 ;  /* 0x0000000712090291 */ /* 0x000fd0000f8e18ff */
[----:B------:R-:W-:-:S04]  /*38a0*/  @P0 SHF.L.U32 R0, R2, 0x1f, RZ ;  /* 0x0000001f02000819 */ /* 0x000fc800000006ff */
[----:B------:R1:W2:Y:S01]  /*38b0*/  @P0 SYNCS.PHASECHK.TRANS64.TRYWAIT P2, [UR9], R0 ;  /* 0x00000000ff0005a7 */ /* 0x0002a20008041109 */
[----:B------:R-:W-:Y:S01]  /*38c0*/  ULEA UR9, UR19, UR21, 0x5 ;  /* 0x0000001513097291 */ /* 0x000fe2000f8e28ff */
[----:B------:R-:W3:Y:S02]  /*38d0*/  SYNCS.PHASECHK.TRANS64.TRYWAIT P0, [UR8+0xc0], R5 ;  /* 0x0000c005ff0075a7 */ /* 0x000ee40008001108 */
[----:B-123--:R-:W-:Y:S09]  /*38e0*/  @!P0 BRA `(.L_x_69) ;  /* 0x00000044006c8947 */ /* 0x00eff20003800000 */
.L_x_153:
[----:B------:R-:W-:Y:S01]  /*38f0*/  UMOV UR16, UR17 ;  /* 0x0000001100107c82 */ /* 0x000fe20008000000 */
[----:B------:R-:W-:Y:S05]  /*3900*/  BRA.U !UP0, `(.L_x_70) ;  /* 0x0000000508107547 */ /* 0x000fea000b800000 */
[----:B------:R-:W-:Y:S02]  /*3910*/  UIADD3 UR16, UPT, UPT, UR20, UR17, URZ ;  /* 0x0000001114107290 */ /* 0x000fe4000fffe0ff */
[----:B------:R-:W-:Y:S01]  /*3920*/  UPLOP3.LUT UP3, UPT, UPT, UPT, UPT, 0x40, 0x4 ;  /* 0x000000000004789c */ /* 0x000fe20003f6e870 */
[----:B------:R-:W-:Y:S01]  /*3930*/  UMOV UR15, UR6 ;  /* 0x00000006000f7c82 */ /* 0x000fe20008000000 */
[----:B------:R-:W-:-:S09]  /*3940*/  UMOV UR58, UR18 ;  /* 0x00000012003a7c82 */ /* 0x000fd20008000000 */
.L_x_73:
[----:B--2---:R-:W-:Y:S01]  /*3950*/  ULEA UR14, UR58, UR7, 0x3 ;  /* 0x000000073a0e7291 */ /* 0x004fe2000f8e18ff */
[----:B---3--:R-:W-:Y:S11]  /*3960*/  @P2 BRA `(.L_x_71) ;  /* 0x00000000000c2947 */ /* 0x008ff60003800000 */
[----:B-1----:R-:W-:Y:S04]  /*3970*/  SHF.L.U32 R5, R2, 0x1f, RZ ;  /* 0x0000001f02057819 */ /* 0x002fe800000006ff */
[----:B------:R-:W1:Y:S02]  /*3980*/  SYNCS.PHASECHK.TRANS64.TRYWAIT P0, [UR14], R5 ;  /* 0x00000005ff0075a7 */ /* 0x000e64000800110e */
[----:B-1----:R-:W-:Y:S05]  /*3990*/  @!P0 BRA `(.L_x_72) ;  /* 0x0000004400588947 */ /* 0x002fea0003800000 */
.L_x_71:
[----:B------:R-:W-:Y:S01]  /*39a0*/  UISETP.NE.AND UP0, UPT, UR15, 0x1, UPT ;  /* 0x000000010f00788c */ /* 0x000fe2000bf05270 */
[----:B------:R-:W-:Y:S01]  /*39b0*/  PLOP3.LUT P2, PT, PT, PT, PT, 0x80, 0x8 ;  /* 0x000000000008781c */ /* 0x000fe20003f4f070 */
[----:B------:R-:W-:Y:S02]  /*39c0*/  UIADD3 UR18, UPT, UPT, UR58, 0x1, URZ ;  /* 0x000000013a127890 */ /* 0x000fe4000fffe0ff */
[----:B------:R-:W-:Y:S02]  /*39d0*/  ULEA UR68, UR58, UR13, 0x9 ;  /* 0x0000000d3a447291 */ /* 0x000fe4000f8e48ff */
[----:B------:R-:W-:Y:S01]  /*39e0*/  UISETP.NE.AND UP1, UPT, UR18, 0x4, UPT ;  /* 0x000000041200788c */ /* 0x000fe2000bf25270 */
[----:B------:R-:W-:Y:S01]  /*39f0*/  PLOP3.LUT P0, PT, PT, PT, UP0, 0x80, 0x8 ;  /* 0x000000000008781c */ /* 0x000fe20003f0f008 */
[----:B------:R-:W-:Y:S02]  /*3a00*/  ULEA UR66, UR58, UR12, 0xa ;  /* 0x0000000c3a427291 */ /* 0x000fe4000f8e50ff */
[----:B------:R-:W-:Y:S02]  /*3a10*/  USEL UR39, URZ, 0x1, UP1 ;  /* 0x00000001ff277887 */ /* 0x000fe40008800000 */
[----:B------:R-:W-:Y:S02]  /*3a20*/  USEL UR18, UR18, URZ, UP1 ;  /* 0x000000ff12127287 */ /* 0x000fe40008800000 */
[----:B------:R-:W-:Y:S02]  /*3a30*/  UIADD3 UR64, UPT, UPT, UR68, 0x2, URZ ;  /* 0x0000000244407890 */ /* 0x000fe4000fffe0ff */
[----:B------:R-:W-:Y:S01]  /*3a40*/  @UP0 ULEA UR38, UR18, UR7, 0x3 ;  /* 0x0000000712260291 */ /* 0x000fe2000f8e18ff */
[----:B------:R-:W-:Y:S01]  /*3a50*/  LOP3.LUT R2, R2, UR39, RZ, 0x3c, !PT ;  /* 0x0000002702027c12 */ /* 0x000fe2000f8e3cff */
[----:B------:R-:W-:Y:S02]  /*3a60*/  UIADD3 UR62, UPT, UPT, UR66, 0x2, URZ ;  /* 0x00000002423e7890 */ /* 0x000fe4000fffe0ff */
[----:B------:R-:W-:Y:S01]  /*3a70*/  UIADD3 UR60, UPT, UPT, UR68, 0x4, URZ ;  /* 0x00000004443c7890 */ /* 0x000fe2000fffe0ff */
[----:B-1----:R-:W-:Y:S01]  /*3a80*/  @P0 SHF.L.U32 R0, R2, 0x1f, RZ ;  /* 0x0000001f02000819 */ /* 0x002fe200000006ff */
[----:B------:R-:W-:Y:S02]  /*3a90*/  UIADD3 UR58, UPT, UPT, UR66, 0x4, URZ ;  /* 0x00000004423a7890 */ /* 0x000fe4000fffe0ff */
[----:B------:R-:W-:Y:S01]  /*3aa0*/  UIADD3 UR56, UPT, UPT, UR68, 0x6, URZ ;  /* 0x0000000644387890 */ /* 0x000fe2000fffe0ff */
[----:B------:R2:W3:Y:S01]  /*3ab0*/  @P0 SYNCS.PHASECHK.TRANS64.TRYWAIT P2, [UR38], R0 ;  /* 0x00000000ff0005a7 */ /* 0x0004e20008041126 */
[----:B------:R-:W-:Y:S02]  /*3ac0*/  UIADD3 UR54, UPT, UPT, UR66, 0x6, URZ ;  /* 0x0000000642367890 */ /* 0x000fe4000fffe0ff */
        /* <DEDUP_REMOVED lines=10> */
[----:B------:R-:W-:Y:S02]  /*3b70*/  UIADD3 UR15, UPT, UPT, UR15, -0x1, URZ ;  /* 0xffffffff0f0f7890 */ /* 0x000fe4000fffe0ff */
[----:B------:R-:W-:Y:S01]  /*3b80*/  UISETP.NE.AND UP0, UPT, UR17, UR16, UPT ;  /* 0x000000101100728c */ /* 0x000fe2000bf05270 */
[----:B------:R-:W-:Y:S01]  /*3b90*/  UMOV UR69, 0x40004040 ;  /* 0x4000404000457882 */ /* 0x000fe20000000000 */
[----:B------:R-:W-:Y:S01]  /*3ba0*/  UMOV UR67, 0x40004040 ;  /* 0x4000404000437882 */ /* 0x000fe20000000000 */
[----:B------:R-:W-:Y:S01]  /*3bb0*/  UMOV UR65, 0x40004040 ;  /* 0x4000404000417882 */ /* 0x000fe20000000000 */
[----:B------:R-:W-:Y:S01]  /*3bc0*/  UTCHMMA.2CTA gdesc[UR66], gdesc[UR68], tmem[UR9], tmem[UR36], idesc[UR37], UP3 ;  /* 0x00ff2444420075ea */ /* 0x000fe20009a00009 */
[----:B------:R-:W-:Y:S01]  /*3bd0*/  UPLOP3.LUT UP3, UPT, UPT, UPT, UPT, 0x80, 0x8 ;  /* 0x000000000008789c */ /* 0x000fe20003f6f070 */
[----:B------:R-:W-:Y:S01]  /*3be0*/  UMOV UR63, 0x40004040 ;  /* 0x40004040003f7882 */ /* 0x000fe20000000000 */
[----:B------:R-:W-:Y:S01]  /*3bf0*/  UMOV UR61, 0x40004040 ;  /* 0x40004040003d7882 */ /* 0x000fe20000000000 */
[----:B------:R-:W-:Y:S01]  /*3c00*/  UTCHMMA.2CTA gdesc[UR62], gdesc[UR64], tmem[UR9], tmem[UR34], idesc[UR35], UPT ;  /* 0x00ff22403e0075ea */ /* 0x000fe2000ba00009 */
[----:B------:R-:W-:Y:S01]  /*3c10*/  UMOV UR59, 0x40004040 ;  /* 0x40004040003b7882 */ /* 0x000fe20000000000 */
[----:B------:R-:W-:Y:S01]  /*3c20*/  UMOV UR57, 0x40004040 ;  /* 0x4000404000397882 */ /* 0x000fe20000000000 */
[----:B------:R1:W-:Y:S01]  /*3c30*/  UTCHMMA.2CTA gdesc[UR58], gdesc[UR60], tmem[UR9], tmem[UR32], idesc[UR33], UPT ;  /* 0x00ff203c3a0075ea */ /* 0x0003e2000ba00009 */
        /* <DEDUP_REMOVED lines=11> */
[----:B------:R-:W-:Y:S01]  /*3cf0*/  UMOV UR39, 0x40004040 ;  /* 0x4000404000277882 */ /* 0x000fe20000000000 */
[----:B------:R2:W-:Y:S01]  /*3d00*/  UTCHMMA.2CTA gdesc[UR42], gdesc[UR44], tmem[UR9], tmem[UR24], idesc[UR25], UPT ;  /* 0x00ff182c2a0075ea */ /* 0x0005e2000ba00009 */
[----:B------:R2:W-:Y:S01]  /*3d10*/  UTCHMMA.2CTA gdesc[UR38], gdesc[UR40], tmem[UR9], tmem[UR22], idesc[UR23], UPT ;  /* 0x00ff1628260075ea */ /* 0x0005e2000ba00009 */
[----:B------:R2:W-:Y:S01]  /*3d20*/  UTCBAR.2CTA.MULTICAST [UR14], URZ, UR11 ;  /* 0x000000ff0e0073e9 */ /* 0x0005e2000820080b */
[----:B-1----:R-:W-:Y:S01]  /*3d30*/  UMOV UR58, UR18 ;  /* 0x00000012003a7c82 */ /* 0x002fe20008000000 */
[----:B------:R-:W-:Y:S05]  /*3d40*/  BRA.U UP0, `(.L_x_73) ;  /* 0xfffffffd00007547 */ /* 0x000fea000b83ffff */
.L_x_70:
[----:B------:R-:W-:Y:S01]  /*3d50*/  UIADD3 UR8, UPT, UPT, UR8, 0xa0, URZ ;  /* 0x000000a008087890 */ /* 0x000fe2000fffe0ff */
[----:B------:R-:W-:-:S08]  /*3d60*/  UMOV UR17, UR16 ;  /* 0x0000001000117c82 */ /* 0x000fd00008000000 */
[----:B------:R4:W-:Y:S01]  /*3d70*/  UTCBAR.2CTA.MULTICAST [UR8], URZ, UR10 ;  /* 0x000000ff080073e9 */ /* 0x0009e2000820080a */
[----:B------:R-:W-:Y:S02]  /*3d80*/  NOP ;  /* 0x0000000000007918 */ /* 0x000fe40000000000 */
.L_x_68:
[----:B------:R-:W-:Y:S01]  /*3d90*/  UIADD3 UR19, UPT, UPT, UR19, 0x1, URZ ;  /* 0x0000000113137890 */ /* 0x000fe2000fffe0ff */
[----:B------:R-:W-:-:S03]  /*3da0*/  ISETP.NE.AND P0, PT, R8, 0x2, PT ;  /* 0x000000020800780c */ /* 0x000fc60003f05270 */
[----:B------:R-:W-:Y:S01]  /*3db0*/  UISETP.NE.AND UP0, UPT, UR19, 0x4, UPT ;  /* 0x000000041300788c */ /* 0x000fe2000bf05270 */
[----:B-12---:R-:W-:Y:S02]  /*3dc0*/  SEL R0, RZ, 0x1, P0 ;  /* 0x00000001ff007807 */ /* 0x006fe40000000000 */
[----:B------:R-:W-:Y:S01]  /*3dd0*/  SEL R8, R8, RZ, P0 ;  /* 0x000000ff08087207 */ /* 0x000fe20000000000 */
[----:B----4-:R-:W-:Y:S01]  /*3de0*/  USEL UR8, URZ, 0x1, UP0 ;  /* 0x00000001ff087887 */ /* 0x010fe20008000000 */
[----:B------:R-:W-:Y:S01]  /*3df0*/  LOP3.LUT R3, R3, R0, RZ, 0x3c, !PT ;  /* 0x0000000003037212 */ /* 0x000fe200078e3cff */
[----:B------:R-:W-:-:S04]  /*3e00*/  USEL UR19, UR19, URZ, UP0 ;  /* 0x000000ff13137287 */ /* 0x000fc80008000000 */
[----:B------:R-:W-:Y:S01]  /*3e10*/  LOP3.LUT R9, R9, UR8, RZ, 0x3c, !PT ;  /* 0x0000000809097c12 */ /* 0x000fe2000f8e3cff */
[----:B------:R-:W-:Y:S07]  /*3e20*/  @P1 BRA `(.L_x_74) ;  /* 0xfffffff800381947 */ /* 0x000fee000383ffff */
[----:B------:R-:W1:Y:S01]  /*3e30*/  S2UR UR6, SR_CgaCtaId ;  /* 0x00000000000679c3 */ /* 0x000e620000008800 */
[----:B------:R-:W-:Y:S01]  /*3e40*/  ELECT P0, URZ, PT ;  /* 0x0000000000ff782f */ /* 0x000fe20003800000 */
[----:B------:R-:W-:Y:S01]  /*3e50*/  HFMA2 R0, -RZ, RZ, 0, 5.9604644775390625e-08 ;  /* 0x00000001ff007431 */ /* 0x000fe200000001ff */
[----:B------:R-:W-:-:S05]  /*3e60*/  UMOV UR8, 0x40 ;  /* 0x0000004000087882 */ /* 0x000fca0000000000 */
[----:B------:R-:W-:Y:S01]  /*3e70*/  UVIRTCOUNT.DEALLOC.SMPOOL 0x80 ;  /* 0x000000800000784c */ /* 0x000fe20000000000 */
[----:B------:R-:W-:Y:S02]  /*3e80*/  UISETP.NE.AND UP0, UPT, UR5, URZ, UPT ;  /* 0x000000ff0500728c */ /* 0x000fe4000bf05270 */
[----:B-1----:R-:W-:-:S09]  /*3e90*/  ULEA UR6, UR6, UR8, 0x18 ;  /* 0x0000000806067291 */ /* 0x002fd2000f8ec0ff */
[----:B------:R1:W-:Y:S01]  /*3ea0*/  @P0 STS.U8 [UR6+0x1c], R0 ;  /* 0x00001c00ff000988 */ /* 0x0003e20008000006 */
[----:B------:R-:W-:Y:S05]  /*3eb0*/  BRA.U UP0, `(.L_x_75) ;  /* 0x0000000100a07547 */ /* 0x000fea000b800000 */
[----:B------:R-:W-:Y:S01]  /*3ec0*/  UIADD3 UR5, UPT, UPT, UR7, 0xc0, URZ ;  /* 0x000000c007057890 */ /* 0x000fe2000fffe0ff */
[----:B------:R-:W-:-:S03]  /*3ed0*/  SHF.L.U32 R3, R9, 0x1f, RZ ;  /* 0x0000001f09037819 */ /* 0x000fc600000006ff */
[----:B------:R-:W-:-:S09]  /*3ee0*/  ULEA UR8, UR19, UR5, 0x3 ;  /* 0x0000000513087291 */ /* 0x000fd2000f8e18ff */
[----:B------:R-:W2:Y:S02]  /*3ef0*/  SYNCS.PHASECHK.TRANS64.TRYWAIT P0, [UR8], R3 ;  /* 0x00000003ff0075a7 */ /* 0x000ea40008001108 */
[----:B--2---:R-:W-:Y:S05]  /*3f00*/  @!P0 BRA `(.L_x_76) ;  /* 0x0000004000148947 */ /* 0x004fea0003800000 */
.L_x_156:
        /* <DEDUP_REMOVED lines=9> */
.L_x_158:
        /* <DEDUP_REMOVED lines=9> */
.L_x_160:
[----:B------:R-:W-:-:S04]  /*4030*/  UIADD3 UR9, UPT, UPT, UR9, 0x1, URZ ;  /* 0x0000000109097890 */ /* 0x000fc8000fffe0ff */
[----:B------:R-:W-:-:S04]  /*4040*/  UISETP.NE.AND UP1, UPT, UR9, 0x4, UPT ;  /* 0x000000040900788c */ /* 0x000fc8000bf25270 */
[----:B------:R-:W-:Y:S02]  /*4050*/  USEL UR8, URZ, 0x1, UP1 ;  /* 0x00000001ff087887 */ /* 0x000fe40008800000 */
[----:B------:R-:W-:-:S04]  /*4060*/  USEL UR9, UR9, URZ, UP1 ;  /* 0x000000ff09097287 */ /* 0x000fc80008800000 */
[----:B------:R-:W-:Y:S01]  /*4070*/  ULEA UR9, UR9, UR5, 0x3 ;  /* 0x0000000509097291 */ /* 0x000fe2000f8e18ff */
[----:B-1----:R-:W-:-:S04]  /*4080*/  LOP3.LUT R3, R2, UR8, RZ, 0x3c, !PT ;  /* 0x0000000802037c12 */ /* 0x002fc8000f8e3cff */
[----:B------:R-:W-:Y:S01]  /*4090*/  SHF.L.U32 R3, R3, 0x1f, RZ ;  /* 0x0000001f03037819 */ /* 0x000fe200000006ff */
[----:B------:R-:W-:-:S04]  /*40a0*/  IMAD.U32 R0, RZ, RZ, UR9 ;  /* 0x00000009ff007e24 */ /* 0x000fc8000f8e00ff */
[----:B------:R1:W2:Y:S03]  /*40b0*/  SYNCS.PHASECHK.TRANS64.TRYWAIT P0, [R0+URZ], R3 ;  /* 0x00000003000075a7 */ /* 0x0002a600080011ff */
[----:B--2---:R-:W-:Y:S05]  /*40c0*/  @!P0 NANOSLEEP.SYNCS 0x989680 ;  /* 0x009896800000895d */ /* 0x004fea0003900000 */
[----:B------:R-:W2:Y:S02]  /*40d0*/  @!P0 SYNCS.PHASECHK.TRANS64 P0, [R0+URZ], R3 ;  /* 0x00000003000085a7 */ /* 0x000ea400080010ff */
[----:B--2---:R-:W-:Y:S05]  /*40e0*/  @P0 BRA `(.L_x_79) ;  /* 0x0000000000200947 */ /* 0x004fea0003800000 */
.L_x_80:
[----:B--2---:R2:W4:Y:S02]  /*40f0*/  SYNCS.PHASECHK.TRANS64.TRYWAIT P0, [R0+URZ], R3 ;  /* 0x00000003000075a7 */ /* 0x00452400080011ff */
[----:B----4-:R-:W-:Y:S05]  /*4100*/  @!P0 NANOSLEEP.SYNCS 0x989680 ;  /* 0x009896800000895d */ /* 0x010fea0003900000 */
[----:B------:R-:W4:Y:S02]  /*4110*/  @!P0 SYNCS.PHASECHK.TRANS64 P0, [R0+URZ], R3 ;  /* 0x00000003000085a7 */ /* 0x000f2400080010ff */
[----:B----4-:R-:W-:Y:S05]  /*4120*/  @!P0 BRA `(.L_x_80) ;  /* 0xfffffffc00f08947 */ /* 0x010fea000383ffff */
[----:B------:R-:W-:Y:S05]  /*4130*/  BRA `(.L_x_79) ;  /* 0x00000000000c7947 */ /* 0x000fea0003800000 */
.L_x_75:
[----:B------:R-:W-:-:S04]  /*4140*/  UIADD3 UR5, UPT, UPT, UR7, 0x100, URZ ;  /* 0x0000010007057890 */ /* 0x000fc8000fffe0ff */
[----:B------:R-:W-:-:S09]  /*4150*/  UPRMT UR5, UR4, 0x654, UR5 ;  /* 0x0000065404057896 */ /* 0x000fd20008000005 */
[----:B------:R-:W-:Y:S03]  /*4160*/  SYNCS.ARRIVE.TRANS64.RED.A1T0 RZ, [UR5], RZ ;  /* 0x000000ffffff79a7 */ /* 0x000fe60008100405 */
.L_x_79:
[----:B-12---:R-:W-:Y:S01]  /*4170*/  SHF.L.U32 R3, RZ, 0x1f, RZ ;  /* 0x0000001fff037819 */ /* 0x006fe200000006ff */
[----:B------:R-:W-:Y:S01]  /*4180*/  UIADD3 UR5, UPT, UPT, UR7, 0x100, URZ ;  /* 0x0000010007057890 */ /* 0x000fe2000fffe0ff */
[----:B------:R-:W-:Y:S02]  /*4190*/  PLOP3.LUT P0, PT, PT, PT, UP0, 0x80, 0x8 ;  /* 0x000000000008781c */ /* 0x000fe40003f0f008 */
[----:B------:R-:W1:Y:S02]  /*41a0*/  SYNCS.PHASECHK.TRANS64.TRYWAIT P1, [UR7+0x100], R3 ;  /* 0x00010003ff0075a7 */ /* 0x000e640008021107 */
[----:B-1----:R-:W-:Y:S09]  /*41b0*/  @!P1 BRA `(.L_x_81) ;  /* 0x0000003c00b09947 */ /* 0x002ff20003800000 */
.L_x_162:
[----:B------:R-:W-:Y:S01]  /*41c0*/  @!UP0 UPRMT UR5, UR4, 0x654, UR5 ;  /* 0x0000065404058896 */ /* 0x000fe20008000005 */
[----:B------:R-:W-:Y:S02]  /*41d0*/  UMOV UR8, 0xffff ;  /* 0x0000ffff00087882 */ /* 0x000fe40000000000 */
[----:B------:R-:W-:-:S06]  /*41e0*/  UMOV UR4, 0x1 ;  /* 0x0000000100047882 */ /* 0x000fcc0000000000 */
[----:B------:R-:W-:Y:S01]  /*41f0*/  @!P0 SYNCS.ARRIVE.TRANS64.RED.A1T0 RZ, [UR5], RZ ;  /* 0x000000ffffff89a7 */ /* 0x000fe20008100405 */
[----:B------:R-:W-:Y:S01]  /*4200*/  NOP ;  /* 0x0000000000007918 */ /* 0x000fe20000000000 */
[----:B-1----:R-:W1:Y:S01]  /*4210*/  LDS R0, [UR6+0x14] ;  /* 0x00001406ff007984 */ /* 0x002e620008000800 */
[----:B------:R-:W-:-:S04]  /*4220*/  ULOP3.LUT UR5, UR21, 0xffff, URZ, 0xc0, !UPT ;  /* 0x0000ffff15057892 */ /* 0x000fc8000f8ec0ff */
[----:B------:R-:W-:-:S04]  /*4230*/  USHF.R.U32.HI UR5, URZ, 0x5, UR5 ;  /* 0x00000005ff057899 */ /* 0x000fc80008011605 */
[----:B------:R-:W-:Y:S02]  /*4240*/  USHF.L.U32 UR8, UR8, UR5, URZ ;  /* 0x0000000508087299 */ /* 0x000fe400080006ff */
[----:B------:R-:W-:-:S04]  /*4250*/  USHF.L.U32 UR4, UR4, UR5, URZ ;  /* 0x0000000504047299 */ /* 0x000fc800080006ff */
[----:B-1----:R-:W-:-:S04]  /*4260*/  LOP3.LUT R0, R0, UR8, RZ, 0xc0, !PT ;  /* 0x0000000800007c12 */ /* 0x002fc8000f8ec0ff */
[----:B------:R-:W-:-:S13]  /*4270*/  ISETP.NE.AND P0, PT, R0, UR8, PT ;  /* 0x0000000800007c0c */ /* 0x000fda000bf05270 */
[----:B------:R-:W-:Y:S05]  /*4280*/  @P0 BRA `(.L_x_82) ;  /* 0x0000000000580947 */ /* 0x000fea0003800000 */
[----:B------:R-:W1:Y:S02]  /*4290*/  LDS R0, [UR6+0x18] ;  /* 0x00001806ff007984 */ /* 0x000e640008000800 */
[----:B-1----:R-:W-:-:S04]  /*42a0*/  LOP3.LUT R0, R0, UR4, RZ, 0xc0, !PT ;  /* 0x0000000400007c12 */ /* 0x002fc8000f8ec0ff */
[----:B------:R-:W-:-:S13]  /*42b0*/  ISETP.NE.AND P0, PT, R0, UR4, PT ;  /* 0x0000000400007c0c */ /* 0x000fda000bf05270 */
[----:B------:R-:W-:Y:S05]  /*42c0*/  @P0 BRA `(.L_x_83) ;  /* 0x00000000003c0947 */ /* 0x000fea0003800000 */
[----:B------:R-:W1:Y:S01]  /*42d0*/  S2R R2, SR_LANEID ;  /* 0x0000000000027919 */ /* 0x000e620000000000 */
[----:B------:R-:W-:Y:S01]  /*42e0*/  ULOP3.LUT UR8, URZ, UR8, URZ, 0x33, !UPT ;  /* 0x00000008ff087292 */ /* 0x000fe2000f8e33ff */
[----:B------:R-:W-:Y:S01]  /*42f0*/  LOP3.LUT R4, RZ, UR4, RZ, 0x33, !PT ;  /* 0x00000004ff047c12 */ /* 0x000fe2000f8e33ff */
[----:B------:R-:W-:Y:S02]  /*4300*/  VOTEU.ANY UR7, UPT, PT ;  /* 0x0000000000077886 */ /* 0x000fe400038e0100 */
[----:B------:R-:W-:Y:S01]  /*4310*/  UFLO.U32 UR7, UR7 ;  /* 0x00000007000772bd */ /* 0x000fe200080e0000 */
[----:B------:R-:W2:Y:S01]  /*4320*/  REDUX UR4, R4 ;  /* 0x00000000040473c4 */ /* 0x000ea20000000000 */
[----:B------:R-:W-:-:S06]  /*4330*/  IMAD.U32 R0, RZ, RZ, UR8 ;  /* 0x00000008ff007e24 */ /* 0x000fcc000f8e00ff */
[----:B------:R4:W-:Y:S01]  /*4340*/  UTCATOMSWS.AND URZ, UR8 ;  /* 0x0000000800ff79e3 */ /* 0x0009e20008000000 */
[----:B------:R-:W3:Y:S01]  /*4350*/  REDUX UR5, R0 ;  /* 0x00000000000573c4 */ /* 0x000ee20000000000 */
[----:B-1----:R-:W-:Y:S01]  /*4360*/  ISETP.EQ.U32.AND P0, PT, R2, UR7, PT ;  /* 0x0000000702007c0c */ /* 0x002fe2000bf02070 */
[----:B--2---:R-:W-:Y:S01]  /*4370*/  IMAD.U32 R2, RZ, RZ, UR4 ;  /* 0x00000004ff027e24 */ /* 0x004fe2000f8e00ff */
[----:B---3--:R-:W-:-:S11]  /*4380*/  MOV R3, UR5 ;  /* 0x0000000500037c02 */ /* 0x008fd60008000f00 */
[----:B------:R4:W-:Y:S04]  /*4390*/  @P0 ATOMS.AND RZ, [UR6+0x14], R3 ;  /* 0x00001403ffff098c */ /* 0x0009e8000a800006 */
[----:B------:R4:W-:Y:S01]  /*43a0*/  @P0 ATOMS.AND RZ, [UR6+0x18], R2 ;  /* 0x00001802ffff098c */ /* 0x0009e2000a800006 */
[----:B------:R-:W-:Y:S05]  /*43b0*/  BRA `(.L_x_84) ;  /* 0x0000000000147947 */ /* 0x000fea0003800000 */
.L_x_83:
[----:B------:R-:W-:Y:S02]  /*43c0*/  MOV R2, 0x43e0 ;  /* 0x000043e000027802 */ /* 0x000fe40000000f00 */
[----:B---3-5:R-:W-:Y:S05]  /*43d0*/  CALL.REL.NOINC `($__internal_0_$__cuda_sm10x_tcgen05_guardrail_trap_col_being_dealloced_not_returned_by_alloc) ;  /* 0x00000040001c7944 */ /* 0x028fea0003c00000 */
[----:B------:R-:W-:Y:S05]  /*43e0*/  BRA `(.L_x_84) ;  /* 0x0000000000087947 */ /* 0x000fea0003800000 */
.L_x_82:
[----:B------:R-:W-:Y:S02]  /*43f0*/  MOV R2, 0x4410 ;  /* 0x0000441000027802 */ /* 0x000fe40000000f00 */
[----:B---3-5:R-:W-:Y:S05]  /*4400*/  CALL.REL.NOINC `($__internal_2_$__cuda_sm10x_tcgen05_guardrail_trap_unallocated_columns_being_dealloced) ;  /* 0x0000004000287944 */ /* 0x028fea0003c00000 */
.L_x_84:
[----:B------:R-:W-:Y:S01]  /*4410*/  NOP ;  /* 0x0000000000007918 */ /* 0x000fe20000000000 */
[----:B----4-:R-:W-:Y:S05]  /*4420*/  EXIT ;  /* 0x000000000000794d */ /* 0x010fea0003800000 */
.L_x_55:
[----:B------:R-:W-:-:S09]  /*4430*/  UISETP.NE.OR UP5, UPT, UR10, 0x3, !UP5 ;  /* 0x000000030a00788c */ /* 0x000fd2000efa5670 */
[----:B------:R-:W-:Y:S05]  /*4440*/  BRA.U UP5, `(.L_x_85) ;  /* 0x0000000d05e87547 */ /* 0x000fea000b800000 */
[----:B------:R-:W1:Y:S01]  /*4450*/  LDC R0, c[0x0][0xb30] ;  /* 0x0002cc00ff007b82 */ /* 0x000e620000000800 */
[----:B------:R-:W2:Y:S01]  /*4460*/  LDCU.64 UR8, c[0x0][0x888] ;  /* 0x00011100ff0877ac */ /* 0x000ea20008000a00 */
[----:B------:R-:W-:Y:S02]  /*4470*/  HFMA2 R25, -RZ, RZ, 0, 0 ;  /* 0x00000000ff197431 */ /* 0x000fe400000001ff */
[----:B------:R-:W-:Y:S01]  /*4480*/  IMAD.MOV.U32 R34, RZ, RZ, 0x1 ;  /* 0x00000001ff227424 */ /* 0x000fe200078e00ff */
[----:B------:R-:W-:Y:S01]  /*4490*/  MOV R23, 0x1000 ;  /* 0x0000100000177802 */ /* 0x000fe20000000f00 */
[----:B------:R-:W3:Y:S01]  /*44a0*/  LDCU.64 UR4, c[0x0][0x890] ;  /* 0x00011200ff0477ac */ /* 0x000ee20008000a00 */
[----:B------:R-:W-:Y:S01]  /*44b0*/  IMAD.MOV.U32 R27, RZ, RZ, RZ ;  /* 0x000000ffff1b7224 */ /* 0x000fe200078e00ff */
[----:B------:R-:W4:Y:S01]  /*44c0*/  LDC R19, c[0x0][0x370] ;  /* 0x0000dc00ff137b82 */ /* 0x000f220000000800 */
[----:B------:R-:W-:Y:S01]  /*44d0*/  UMOV UR6, 0x400 ;  /* 0x0000040000067882 */ /* 0x000fe20000000000 */
[----:B------:R-:W-:-:S02]  /*44e0*/  UPLOP3.LUT UP1, UPT, UPT, UPT, UPT, 0x40, 0x4 ;  /* 0x000000000004789c */ /* 0x000fc40003f2e870 */
[----:B------:R-:W-:Y:S01]  /*44f0*/  ULEA UR6, UR37, UR6, 0x18 ;  /* 0x0000000625067291 */ /* 0x000fe2000f8ec0ff */
[----:B------:R-:W-:-:S03]  /*4500*/  UMOV UR13, URZ ;  /* 0x000000ff000d7c82 */ /* 0x000fc60008000000 */
[----:B------:R-:W4:Y:S01]  /*4510*/  LDC R2, c[0x0][0xb0c] ;  /* 0x0002c300ff027b82 */ /* 0x000f220000000800 */
[----:B--2---:R-:W-:Y:S02]  /*4520*/  UISETP.NE.U32.AND UP4, UPT, UR8, URZ, UPT ;  /* 0x000000ff0800728c */ /* 0x004fe4000bf85070 */
[----:B---3--:R-:W-:-:S05]  /*4530*/  UISETP.NE.U32.AND UP5, UPT, UR4, URZ, UPT ;  /* 0x000000ff0400728c */ /* 0x008fca000bfa5070 */
[----:B------:R-:W2:Y:S01]  /*4540*/  LDC R18, c[0x0][0xb20] ;  /* 0x0002c800ff127b82 */ /* 0x000ea20000000800 */
[----:B-1----:R-:W-:Y:S01]  /*4550*/  ISETP.NE.AND P1, PT, R0, 0x1, PT ;  /* 0x000000010000780c */ /* 0x002fe20003f25270 */
[----:B------:R-:W-:Y:S02]  /*4560*/  UISETP.NE.AND.EX UP4, UPT, UR9, URZ, UPT, UP4 ;  /* 0x000000ff0900728c */ /* 0x000fe4000bf85340 */
[----:B------:R-:W-:-:S04]  /*4570*/  UISETP.NE.AND.EX UP5, UPT, UR5, URZ, UPT, UP5 ;  /* 0x000000ff0500728c */ /* 0x000fc8000bfa5350 */
[----:B-----5:R-:W1:Y:S08]  /*4580*/  LDC.64 R32, c[0x0][0x348] ;  /* 0x0000d200ff207b82 */ /* 0x020e700000000a00 */
[----:B------:R-:W3:Y:S08]  /*4590*/  LDC.64 R16, c[0x0][0xb10] ;  /* 0x0002c400ff107b82 */ /* 0x000ef00000000a00 */
[----:B------:R-:W1:Y:S08]  /*45a0*/  LDC.64 R6, c[0x0][0xb18] ;  /* 0x0002c600ff067b82 */ /* 0x000e700000000a00 */
[----:B------:R-:W1:Y:S08]  /*45b0*/  LDC.64 R4, c[0x0][0xb28] ;  /* 0x0002ca00ff047b82 */ /* 0x000e700000000a00 */
[----:B--2-4-:R-:W1:Y:S02]  /*45c0*/  LDC R22, c[0x0][0x374] ;  /* 0x0000dd00ff167b82 */ /* 0x014e640000000800 */
.L_x_94:
[----:B------:R-:W-:Y:S02]  /*45d0*/  LEA R0, R27, UR6, 0x3 ;  /* 0x000000061b007c11 */ /* 0x000fe4000f8e18ff */
[----:B------:R-:W-:Y:S02]  /*45e0*/  SHF.L.U32 R3, R25, 0x1f, RZ ;  /* 0x0000001f19037819 */ /* 0x000fe400000006ff */
[----:B------:R-:W-:Y:S02]  /*45f0*/  LEA R28, R27, UR6, 0x4 ;  /* 0x000000061b1c7c11 */ /* 0x000fe4000f8e20ff */
[----:B--2---:R-:W2:Y:S02]  /*4600*/  SYNCS.PHASECHK.TRANS64.TRYWAIT P0, [R0+URZ+0x80], R3 ;  /* 0x00008003000075a7 */ /* 0x004ea400080011ff */
[----:B--2---:R-:W-:Y:S05]  /*4610*/  @!P0 BRA `(.L_x_86) ;  /* 0x0000003800b08947 */ /* 0x004fea0003800000 */
.L_x_163:
[----:B------:R-:W-:Y:S01]  /*4620*/  ISETP.GE.AND P0, PT, R26, 0x1, PT ;  /* 0x000000011a00780c */ /* 0x000fe20003f06270 */
[----:B------:R-:W4:Y:S01]  /*4630*/  LDS.128 R28, [R28+0x110] ;  /* 0x000110001c1c7984 */ /* 0x000f220000000c00 */
[----:B--2---:R-:W-:Y:S01]  /*4640*/  VIADD R0, R0, 0x90 ;  /* 0x0000009000007836 */ /* 0x004fe20000000000 */
[----:B------:R-:W-:Y:S01]  /*4650*/  @!PT LDS RZ, [RZ] ;  /* 0x00000000fffff984 */ /* 0x000fe20000000800 */
[----:B------:R-:W-:Y:S01]  /*4660*/  @!PT LDS RZ, [RZ] ;  /* 0x00000000fffff984 */ /* 0x000fe20000000800 */
[----:B------:R-:W-:Y:S01]  /*4670*/  @!PT LDS RZ, [RZ] ;  /* 0x00000000fffff984 */ /* 0x000fe20000000800 */
[----:B------:R-:W-:Y:S01]  /*4680*/  @!PT LDS RZ, [RZ] ;  /* 0x00000000fffff984 */ /* 0x000fe20000000800 */
[----:B------:R2:W-:Y:S06]  /*4690*/  MEMBAR.ALL.CTA ;  /* 0x0000000000007992 */ /* 0x0005ec0000008000 */
[----:B--2---:R-:W2:Y:S01]  /*46a0*/  FENCE.VIEW.ASYNC.S ;  /* 0x00000000000073c6 */ /* 0x004ea20000000000 */
[----:B------:R-:W-:Y:S04]  /*46b0*/  PRMT R0, RZ, 0x654, R0 ;  /* 0x00000654ff007816 */ /* 0x000fe80000000000 */
[----:B--2---:R2:W-:Y:S01]  /*46c0*/  SYNCS.ARRIVE.TRANS64.RED.A1T0 RZ, [R0+URZ], RZ ;  /* 0x000000ff00ff79a7 */ /* 0x0045e200081004ff */
[----:B----4-:R-:W-:Y:S11]  /*46d0*/  LOP3.LUT P3, RZ, R30, 0x1, RZ, 0xc0, !PT ;  /* 0x000000011eff7812 */ /* 0x010ff6000786c0ff */
[----:B------:R-:W-:Y:S02]  /*46e0*/  @!UPT UIADD3 URZ, UPT, UPT, URZ, URZ, URZ ;  /* 0x000000fffffff290 */ /* 0x000fe4000fffe0ff */
[----:B------:R-:W-:Y:S02]  /*46f0*/  @P3 MOV R13, R28 ;  /* 0x0000001c000d3202 */ /* 0x000fe40000000f00 */
[----:B------:R-:W-:Y:S01]  /*4700*/  @P3 LOP3.LUT R8, R29, 0xffff, RZ, 0xc0, !PT ;  /* 0x0000ffff1d083812 */ /* 0x000fe200078ec0ff */
[----:B--2---:R-:W-:Y:S06]  /*4710*/  @!P0 BRA `(.L_x_87) ;  /* 0x0000000000a48947 */ /* 0x004fec0003800000 */
[----:B-1----:R-:W-:Y:S01]  /*4720*/  IMAD.HI.U32 R37, R22, R7, RZ ;  /* 0x0000000716257227 */ /* 0x002fe200078e00ff */
[----:B------:R-:W-:Y:S02]  /*4730*/  ISETP.NE.AND P0, PT, R6, 0x1, PT ;  /* 0x000000010600780c */ /* 0x000fe40003f05270 */
[----:B------:R-:W-:Y:S01]  /*4740*/  ISETP.NE.AND P2, PT, R26, 0x1, PT ;  /* 0x000000011a00780c */ /* 0x000fe20003f45270 */
[----:B---3--:R-:W-:Y:S01]  /*4750*/  IMAD.HI.U32 R36, R19, R16, RZ ;  /* 0x0000001013247227 */ /* 0x008fe200078e00ff */
[----:B------:R-:W-:Y:S02]  /*4760*/  SHF.R.U32.HI R37, RZ, R18, R37 ;  /* 0x00000012ff257219 */ /* 0x000fe40000011625 */
[----:B------:R-:W-:Y:S01]  /*4770*/  ISETP.NE.AND P4, PT, R2, 0x1, PT ;  /* 0x000000010200780c */ /* 0x000fe20003f85270 */
[----:B------:R-:W-:Y:S01]  /*4780*/  IMAD.HI.U32 R38, R13, R16, RZ ;  /* 0x000000100d267227 */ /* 0x000fe200078e00ff */
[----:B------:R-:W-:Y:S02]  /*4790*/  SHF.R.U32.HI R36, RZ, R17, R36 ;  /* 0x00000011ff247219 */ /* 0x000fe40000011624 */
[----:B------:R-:W-:Y:S01]  /*47a0*/  SEL R3, R22, R37, !P0 ;  /* 0x0000002516037207 */ /* 0x000fe20004000000 */
[C---:B------:R-:W-:Y:S01]  /*47b0*/  IMAD.HI.U32 R37, R8.reuse, R7, RZ ;  /* 0x0000000708257227 */ /* 0x040fe200078e00ff */
[----:B------:R-:W-:Y:S02]  /*47c0*/  SEL R11, R19, R36, !P4 ;  /* 0x00000024130b7207 */ /* 0x000fe40006000000 */
[----:B------:R-:W-:Y:S01]  /*47d0*/  SHF.R.U32.HI R38, RZ, R17, R38 ;  /* 0x00000011ff267219 */ /* 0x000fe20000011626 */
[----:B------:R-:W-:Y:S01]  /*47e0*/  IMAD.HI.U32 R40, R3, R4, RZ ;  /* 0x0000000403287227 */ /* 0x000fe200078e00ff */
[----:B------:R-:W-:Y:S03]  /*47f0*/  SHF.R.U32.HI R37, RZ, R18, R37 ;  /* 0x00000012ff257219 */ /* 0x000fe60000011625 */
[----:B------:R-:W-:Y:S01]  /*4800*/  IMAD.HI.U32 R36, R11, R4, RZ ;  /* 0x000000040b247227 */ /* 0x000fe200078e00ff */
[----:B------:R-:W-:Y:S02]  /*4810*/  @P2 SHF.R.U32.HI R3, RZ, R5, R40 ;  /* 0x00000005ff032219 */ /* 0x000fe40000011628 */
[----:B------:R-:W-:Y:S02]  /*4820*/  SEL R9, R8, R37, !P0 ;  /* 0x0000002508097207 */ /* 0x000fe40004000000 */
[----:B------:R-:W-:Y:S01]  /*4830*/  @P2 SHF.R.U32.HI R11, RZ, R5, R36 ;  /* 0x00000005ff0b2219 */ /* 0x000fe20000011624 */
[C---:B------:R-:W-:Y:S01]  /*4840*/  IMAD R10, R26.reuse, R3, RZ ;  /* 0x000000031a0a7224 */ /* 0x040fe200078e02ff */
[----:B------:R-:W-:Y:S01]  /*4850*/  SEL R3, R13, R38, !P4 ;  /* 0x000000260d037207 */ /* 0x000fe20006000000 */
[C---:B------:R-:W-:Y:S03]  /*4860*/  IMAD.HI.U32 R14, R9.reuse, R4, RZ ;  /* 0x00000004090e7227 */ /* 0x040fe600078e00ff */
[----:B------:R-:W-:Y:S01]  /*4870*/  ISETP.GE.AND P0, PT, R9, R10, PT ;  /* 0x0000000a0900720c */ /* 0x000fe20003f06270 */
[C---:B------:R-:W-:Y:S01]  /*4880*/  IMAD R12, R26.reuse, R11, RZ ;  /* 0x0000000b1a0c7224 */ /* 0x040fe200078e02ff */
[-C--:B------:R-:W-:Y:S04]  /*4890*/  SHF.R.U32.HI R14, RZ, R5.reuse, R14 ;  /* 0x00000005ff0e7219 */ /* 0x080fe8000001160e */
[----:B------:R-:W-:Y:S02]  /*48a0*/  ISETP.GE.OR P0, PT, R3, R12, P0 ;  /* 0x0000000c0300720c */ /* 0x000fe40000706670 */
[----:B------:R-:W-:Y:S05]  /*48b0*/  SEL R15, R9, R14, !P2 ;  /* 0x0000000e090f7207 */ /* 0x000fea0005000000 */
[----:B------:R-:W-:Y:S04]  /*48c0*/  IMAD.MOV R14, RZ, RZ, -R15 ;  /* 0x000000ffff0e7224 */ /* 0x000fe800078e0a0f */
[----:B------:R-:W-:Y:S02]  /*48d0*/  IMAD R14, R26, R14, R9 ;  /* 0x0000000e1a0e7224 */ /* 0x000fe400078e0209 */
[C---:B------:R-:W-:Y:S05]  /*48e0*/  @!P0 IMAD.HI.U32 R10, R3.reuse, R4, RZ ;  /* 0x00000004030a8227 */ /* 0x040fea00078e00ff */
[----:B------:R-:W-:Y:S04]  /*48f0*/  @!P0 SHF.R.U32.HI R10, RZ, R5, R10 ;  /* 0x00000005ff0a8219 */ /* 0x000fe8000001160a */
[----:B------:R-:W-:Y:S01]  /*4900*/  @!P0 SEL R0, R3, R10, !P2 ;  /* 0x0000000a03008207 */ /* 0x000fe20005000000 */
[----:B------:R-:W-:Y:S03]  /*4910*/  IMAD.MOV R10, RZ, RZ, -R3 ;  /* 0x000000ffff0a7224 */ /* 0x000fe600078e0a03 */
[----:B------:R-:W-:Y:S01]  /*4920*/  @!P0 IADD3 R15, PT, PT, R15, -R0, RZ ;  /* 0x800000000f0f8210 */ /* 0x000fe20007ffe0ff */
[----:B------:R-:W-:Y:S01]  /*4930*/  @!P0 IMAD R0, R11, R14, R0 ;  /* 0x0000000e0b008224 */ /* 0x000fe200078e0200 */
[----:B------:R-:W-:Y:S01]  /*4940*/  IADD3 R11, PT, PT, -R9, RZ, RZ ;  /* 0x000000ff090b7210 */ /* 0x000fe20007ffe1ff */
[----:B------:R-:W-:Y:S02]  /*4950*/  IMAD R13, R2, R10, R13 ;  /* 0x0000000a020d7224 */ /* 0x000fe400078e020d */
[----:B------:R-:W-:Y:S02]  /*4960*/  @!P0 IMAD R9, R15, R26, R3 ;  /* 0x0000001a0f098224 */ /* 0x000fe400078e0203 */
[----:B------:R-:W-:Y:S02]  /*4970*/  @!P0 IMAD.MOV.U32 R3, RZ, RZ, R0 ;  /* 0x000000ffff038224 */ /* 0x000fe400078e0000 */
[----:B------:R-:W-:Y:S02]  /*4980*/  IMAD R8, R6, R11, R8 ;  /* 0x0000000b06087224 */ /* 0x000fe400078e0208 */
[----:B------:R-:W-:Y:S02]  /*4990*/  IMAD R13, R3, R2, R13 ;  /* 0x00000002030d7224 */ /* 0x000fe400078e020d */
[----:B------:R-:W-:Y:S02]  /*49a0*/  IMAD R8, R9, R6, R8 ;  /* 0x0000000609087224 */ /* 0x000fe400078e0208 */
.L_x_87:
[----:B------:R-:W-:Y:S05]  /*49b0*/  BRA.U UP1, `(.L_x_88) ;  /* 0x0000000101107547 */ /* 0x000fea000b800000 */
[----:B------:R-:W-:Y:S04]  /*49c0*/  MOV R0, UR7 ;  /* 0x0000000700007c02 */ /* 0x000fe80008000f00 */
[----:B------:R-:W-:Y:S04]  /*49d0*/  SHF.L.U32 R3, R0, 0x1f, RZ ;  /* 0x0000001f00037819 */ /* 0x000fe800000006ff */
[----:B------:R-:W2:Y:S02]  /*49e0*/  SYNCS.PHASECHK.TRANS64.TRYWAIT P0, [UR6+0x78], R3 ;  /* 0x00007803ff0075a7 */ /* 0x000ea40008001106 */
[----:B--2---:R-:W-:Y:S05]  /*49f0*/  @!P0 BRA `(.L_x_89) ;  /* 0x0000003400cc8947 */ /* 0x004fea0003800000 */
.L_x_88:
[----:B------:R-:W-:Y:S02]  /*4a00*/  R2UR UR27, R21 ;  /* 0x00000000151b72ca */ /* 0x000fe400000e0000 */
[----:B------:R-:W-:Y:S02]  /*4a10*/  R2UR UR26, R20 ;  /* 0x00000000141a72ca */ /* 0x000fe400000e0000 */
[----:B------:R-:W-:Y:S04]  /*4a20*/  ISETP.NE.U32.AND P2, PT, RZ, UR4, PT ;  /* 0x00000004ff007c0c */ /* 0x000fe8000bf45070 */
[----:B------:R-:W-:Y:S05]  /*4a30*/  ISETP.NE.AND.EX P2, PT, RZ, UR5, PT, P2 ;  /* 0x00000005ff007c0c */ /* 0x000fea000bf45320 */
[----:B------:R-:W-:Y:S02]  /*4a40*/  USHF.L.U32 UR27, UR27, 0x6, URZ ;  /* 0x000000061b1b7899 */ /* 0x000fe400080006ff */
[----:B------:R-:W-:Y:S01]  /*4a50*/  USHF.L.U32 UR26, UR26, 0x6, URZ ;  /* 0x000000061a1a7899 */ /* 0x000fe200080006ff */
[----:B------:R-:W-:Y:S11]  /*4a60*/  BRA.U !UP5, `(.L_x_90) ;  /* 0x000000010d347547 */ /* 0x000ff6000b800000 */
[----:B------:R-:W-:Y:S01]  /*4a70*/  UPLOP3.LUT UP0, UPT, UPT, UPT, UP4, 0x80, 0x8 ;  /* 0x000000000008789c */ /* 0x000fe20003f0f040 */
[----:B--2---:R-:W-:Y:S02]  /*4a80*/  HFMA2 R0, -RZ, RZ, 0, 5.9604644775390625e-08 ;  /* 0x00000001ff007431 */ /* 0x004fe400000001ff */
[----:B------:R-:W-:Y:S03]  /*4a90*/  IMAD.MOV.U32 R59, RZ, RZ, 0x1 ;  /* 0x00000001ff3b7424 */ /* 0x000fe600078e00ff */
[----:B------:R-:W-:Y:S05]  /*4aa0*/  PLOP3.LUT P0, PT, PT, PT, UP0, 0x80, 0x8 ;  /* 0x000000000008781c */ /* 0x000fea0003f0f008 */
[----:B------:R-:W2:Y:S01]  /*4ab0*/  @UP0 LDCU.64 UR10, c[0x0][0x888] ;  /* 0x00011100ff0a07ac */ /* 0x000ea20008000a00 */
[----:B------:R-:W-:Y:S07]  /*4ac0*/  @UP0 UIMAD UR8, UR36, UR4, URZ ;  /* 0x00000004240802a4 */ /* 0x000fee000f8e02ff */
[----:B------:R-:W-:Y:S01]  /*4ad0*/  @!P0 PRMT R59, R0, 0x7610, R59 ;  /* 0x00007610003b8816 */ /* 0x000fe2000000003b */
[----:B--2---:R-:W-:Y:S03]  /*4ae0*/  @UP0 UIMAD.WIDE UR10, UR8, 0x4, UR10 ;  /* 0x00000004080a08a5 */ /* 0x004fe6000f8e020a */
[----:B------:R-:W2:Y:S03]  /*4af0*/  @!UP0 LDCU UR8, c[0x0][0x880] ;  /* 0x00011000ff0887ac */ /* 0x000ea60008000800 */
[----:B------:R-:W-:Y:S01]  /*4b00*/  IMAD.U32 R10, RZ, RZ, UR10 ;  /* 0x0000000aff0a7e24 */ /* 0x000fe2000f8e00ff */
[----:B------:R-:W-:Y:S05]  /*4b10*/  MOV R11, UR11 ;  /* 0x0000000b000b7c02 */ /* 0x000fea0008000f00 */
[----:B------:R4:W5:Y:S02]  /*4b20*/  @P0 LDG.E R35, desc[UR46][R10.64] ;  /* 0x0000002e0a230981 */ /* 0x000964000c1e1900 */
[----:B--2-4-:R-:W-:Y:S07]  /*4b30*/  @!P0 IMAD.U32 R35, RZ, RZ, UR8 ;  /* 0x00000008ff238e24 */ /* 0x014fee000f8e00ff */
.L_x_90:
[----:B-----5:R-:W-:Y:S01]  /*4b40*/  @!P2 FSETP.EQ.AND P0, PT, R35, RZ, PT ;  /* 0x000000ff2300a20b */ /* 0x020fe20003f02000 */
[----:B------:R-:W-:Y:S01]  /*4b50*/  @!UPT UIADD3 URZ, UPT, UPT, URZ, URZ, URZ ;  /* 0x000000fffffff290 */ /* 0x000fe2000fffe0ff */
[----:B------:R-:W-:Y:S11]  /*4b60*/  @!P2 BRA `(.L_x_91) ;  /* 0x000000000014a947 */ /* 0x000ff60003800000 */
[----:B------:R-:W-:Y:S02]  /*4b70*/  LOP3.LUT P2, RZ, R59, 0xff, RZ, 0xc0, !PT ;  /* 0x000000ff3bff7812 */ /* 0x000fe4000784c0ff */
[----:B------:R-:W-:Y:S04]  /*4b80*/  PLOP3.LUT P0, PT, PT, PT, UP0, 0x80, 0x8 ;  /* 0x000000000008781c */ /* 0x000fe80003f0f008 */
[----:B------:R-:W-:Y:S07]  /*4b90*/  PLOP3.LUT P0, PT, P0, PT, PT, 0x8, 0x80 ;  /* 0x000000000080781c */ /* 0x000fee000070e170 */
[----:B------:R-:W-:Y:S11]  /*4ba0*/  @P2 FSETP.EQ.AND P0, PT, R35, RZ, PT ;  /* 0x000000ff2300220b */ /* 0x000ff60003f02000 */
[----:B------:R-:W-:Y:S02]  /*4bb0*/  @!UPT UIADD3 URZ, UPT, UPT, URZ, URZ, URZ ;  /* 0x000000fffffff290 */ /* 0x000fe4000fffe0ff */
.L_x_91:
[----:B------:R-:W-:Y:S01]  /*4bc0*/  ULEA UR15, UR13, UR6, 0x3 ;  /* 0x000000060d0f7291 */ /* 0x000fe2000f8e18ff */
[----:B--2---:R-:W-:Y:S02]  /*4bd0*/  SHF.L.U32 R3, R34, 0x1f, RZ ;  /* 0x0000001f22037819 */ /* 0x004fe400000006ff */
[----:B------:R-:W-:Y:S04]  /*4be0*/  ELECT P4, URZ, PT ;  /* 0x0000000000ff782f */ /* 0x000fe80003880000 */
[----:B------:R-:W-:Y:S02]  /*4bf0*/  PLOP3.LUT P4, PT, P0, P4, PT, 0xf2, 0x2f ;  /* 0x00000000002f781c */ /* 0x000fe40000789e72 */
[----:B------:R-:W2:Y:S11]  /*4c00*/  SYNCS.PHASECHK.TRANS64.TRYWAIT P2, [UR15+0x58], R3 ;  /* 0x00005803ff0075a7 */ /* 0x000eb6000804110f */
[----:B-1----:R-:W-:Y:S05]  /*4c10*/  @!P4 IADD3 R20, P0, PT, R32, 0x580, RZ ;  /* 0x000005802014c810 */ /* 0x002fea0007f1e0ff */
[----:B------:R-:W-:Y:S01]  /*4c20*/  @!P4 IMAD.X R12, RZ, RZ, R33, P0 ;  /* 0x000000ffff0cc224 */ /* 0x000fe200000e0621 */
[----:B--2---:R-:W-:Y:S07]  /*4c30*/  @!P2 BRA `(.L_x_92) ;  /* 0x000000340054a947 */ /* 0x004fee0003800000 */
.L_x_166:
[----:B------:R-:W2:Y:S01]  /*4c40*/  LDC.64 R14, c[0x0][0xb10] ;  /* 0x0002c400ff0e7b82 */ /* 0x000ea20000000a00 */
[----:B------:R-:W-:Y:S01]  /*4c50*/  @!P4 R2UR UR8, R12 ;  /* 0x000000000c08c2ca */ /* 0x000fe200000e0000 */
[----:B------:R-:W-:Y:S01]  /*4c60*/  VOTEU.ALL UP3, P4 ;  /* 0x0000000000ff7886 */ /* 0x000fe20002060000 */
[----:B------:R-:W-:Y:S01]  /*4c70*/  @!P4 R2UR UR9, R20 ;  /* 0x000000001409c2ca */ /* 0x000fe200000e0000 */
[----:B------:R-:W-:Y:S01]  /*4c80*/  UIADD3 UR25, UPT, UPT, UR15, 0x40, URZ ;  /* 0x000000400f197890 */ /* 0x000fe2000fffe0ff */
[----:B------:R-:W-:Y:S03]  /*4c90*/  @P3 SHF.R.U32.HI R24, RZ, 0x10, R29 ;  /* 0x00000010ff183819 */ /* 0x000fe6000001161d */
[----:B------:R-:W4:Y:S01]  /*4ca0*/  LDC.64 R10, c[0x0][0xb18] ;  /* 0x0002c600ff0a7b82 */ /* 0x000f220000000a00 */
[----:B------:R-:W-:Y:S01]  /*4cb0*/  UIADD3 UR14, UPT, UPT, UR13, 0x1, URZ ;  /* 0x000000010d0e7890 */ /* 0x000fe2000fffe0ff */
[----:B------:R-:W-:Y:S01]  /*4cc0*/  VIADD R27, R27, 0x1 ;  /* 0x000000011b1b7836 */ /* 0x000fe20000000000 */
[----:B------:R-:W-:Y:S01]  /*4cd0*/  VOTEU.ALL UP2, P4 ;  /* 0x0000000000ff7886 */ /* 0x000fe20002040000 */
[----:B------:R-:W-:Y:S01]  /*4ce0*/  UMOV UR18, 0x0 ;  /* 0x0000000000127882 */ /* 0x000fe20000000000 */
[----:B------:R-:W-:Y:S03]  /*4cf0*/  UISETP.NE.AND UP6, UPT, UR14, 0x3, UPT ;  /* 0x000000030e00788c */ /* 0x000fe6000bfc5270 */
[----:B-1----:R-:W1:Y:S01]  /*4d00*/  @!P1 LDC R0, c[0x0][0xb20] ;  /* 0x0002c800ff009b82 */ /* 0x002e620000000800 */
[----:B------:R-:W-:Y:S01]  /*4d10*/  UMOV UR19, 0x10000000 ;  /* 0x1000000000137882 */ /* 0x000fe20000000000 */
[----:B------:R-:W-:Y:S01]  /*4d20*/  IMAD.U32 R21, RZ, RZ, UR8 ;  /* 0x00000008ff157e24 */ /* 0x000fe2000f8e00ff */
[----:B------:R-:W-:Y:S05]  /*4d30*/  @!UP3 ULEA UR8, UR13, UR6, 0xc ;  /* 0x000000060d08b291 */ /* 0x000fea000f8e60ff */
[----:B------:R-:W5:Y:S01]  /*4d40*/  @!P1 LDC R3, c[0x0][0xb0c] ;  /* 0x0002c300ff039b82 */ /* 0x000f620000000800 */
[----:B------:R-:W-:Y:S01]  /*4d50*/  IMAD.U32 R20, RZ, RZ, UR9 ;  /* 0x00000009ff147e24 */ /* 0x000fe2000f8e00ff */
[----:B------:R-:W-:Y:S01]  /*4d60*/  UMOV UR28, UR36 ;  /* 0x00000024001c7c82 */ /* 0x000fe20008000000 */
[----:B------:R-:W-:Y:S01]  /*4d70*/  @!P4 R2UR UR21, R21 ;  /* 0x000000001515c2ca */ /* 0x000fe200000e0000 */
[----:B------:R-:W-:Y:S02]  /*4d80*/  @!UP3 UIADD3 UR24, UPT, UPT, UR8, 0x200, URZ ;  /* 0x000002000818b890 */ /* 0x000fe4000fffe0ff */
[----:B------:R-:W-:Y:S01]  /*4d90*/  @!P4 R2UR UR20, R20 ;  /* 0x000000001414c2ca */ /* 0x000fe200000e0000 */
[----:B------:R-:W-:Y:S01]  /*4da0*/  @!UP3 UIADD3 UR10, UPT, UPT, UR26, 0x20, URZ ;  /* 0x000000201a0ab890 */ /* 0x000fe2000fffe0ff */
[----:B------:R-:W-:Y:S01]  /*4db0*/  @!P4 IMAD.MOV.U32 R20, RZ, RZ, 0x1000 ;  /* 0x00001000ff14c424 */ /* 0x000fe200078e00ff */
[----:B------:R-:W-:Y:S02]  /*4dc0*/  @!UP3 UIADD3 UR8, UPT, UPT, UR8, 0xa00, URZ ;  /* 0x00000a000808b890 */ /* 0x000fe4000fffe0ff */
[----:B------:R-:W-:Y:S01]  /*4dd0*/  USEL UR9, URZ, 0x1, UP6 ;  /* 0x00000001ff097887 */ /* 0x000fe2000b000000 */
[----:B------:R-:W-:Y:S01]  /*4de0*/  VOTEU.ALL UP1, P4 ;  /* 0x0000000000ff7886 */ /* 0x000fe20002020000 */
[----:B------:R-:W-:Y:S01]  /*4df0*/  UMOV UR11, UR27 ;  /* 0x0000001b000b7c82 */ /* 0x000fe20008000000 */
[----:B------:R-:W-:Y:S01]  /*4e00*/  UMOV UR12, UR36 ;  /* 0x00000024000c7c82 */ /* 0x000fe20008000000 */
[----:B------:R-:W-:Y:S02]  /*4e10*/  UPRMT UR16, UR37, 0x654, UR25 ;  /* 0x0000065425107896 */ /* 0x000fe40008000019 */
[----:B------:R-:W-:Y:S01]  /*4e20*/  LOP3.LUT R34, R34, UR9, RZ, 0x3c, !PT ;  /* 0x0000000922227c12 */ /* 0x000fe2000f8e3cff */
[----:B------:R-:W-:Y:S01]  /*4e30*/  UMOV UR9, UR25 ;  /* 0x0000001900097c82 */ /* 0x000fe20008000000 */
[----:B------:R1:W-:Y:S01]  /*4e40*/  @!UP2 UTMALDG.3D [UR24], [UR20], desc[UR18] ;  /* 0x000012181400a5b4 */ /* 0x0003e20008011000 */
[----:B------:R-:W-:Y:S01]  /*4e50*/  USEL UR14, UR14, URZ, UP6 ;  /* 0x000000ff0e0e7287 */ /* 0x000fe2000b000000 */
[----:B------:R-:W-:Y:S03]  /*4e60*/  SHF.L.U32 R12, R34, 0x1f, RZ ;  /* 0x0000001f220c7819 */ /* 0x000fe600000006ff */
[----:B------:R-:W-:Y:S01]  /*4e70*/  ULEA UR13, UR14, UR6, 0x3 ;  /* 0x000000060e0d7291 */ /* 0x000fe2000f8e18ff */
[----:B--2---:R-:W-:Y:S01]  /*4e80*/  @!P1 IMAD.HI.U32 R14, R13, R14, RZ ;  /* 0x0000000e0d0e9227 */ /* 0x004fe200078e00ff */
[----:B----4-:R-:W-:Y:S01]  /*4e90*/  @!P1 ISETP.NE.AND P0, PT, R10, 0x1, PT ;  /* 0x000000010a00980c */ /* 0x010fe20003f05270 */
[----:B------:R2:W-:Y:S01]  /*4ea0*/  @!UP1 UTMALDG.3D [UR8], [UR20], desc[UR18] ;  /* 0x00001208140095b4 */ /* 0x0005e20008011000 */
[----:B------:R2:W-:Y:S01]  /*4eb0*/  @!P4 SYNCS.ARRIVE.TRANS64.RED.A0TR RZ, [UR15+0x40], R20 ;  /* 0x00004014ffffc9a7 */ /* 0x0005e2000830040f */
[C---:B------:R-:W-:Y:S01]  /*4ec0*/  @!P1 IMAD.HI.U32 R11, R8.reuse, R11, RZ ;  /* 0x0000000b080b9227 */ /* 0x040fe200078e00ff */
[----:B------:R-:W-:Y:S02]  /*4ed0*/  @!P1 SHF.R.U32.HI R14, RZ, R15, R14 ;  /* 0x0000000fff0e9219 */ /* 0x000fe4000001160e */
[----:B-----5:R-:W-:Y:S02]  /*4ee0*/  @!P1 ISETP.NE.AND P2, PT, R3, 0x1, PT ;  /* 0x000000010300980c */ /* 0x020fe40003f45270 */
[----:B-1----:R-:W-:Y:S02]  /*4ef0*/  @!P1 SHF.R.U32.HI R9, RZ, R0, R11 ;  /* 0x00000000ff099219 */ /* 0x002fe4000001160b */
[----:B------:R-:W-:Y:S02]  /*4f00*/  @!P1 SEL R14, R13, R14, !P2 ;  /* 0x0000000e0d0e9207 */ /* 0x000fe40005000000 */
[----:B------:R-:W-:Y:S05]  /*4f10*/  @!P1 SEL R9, R8, R9, !P0 ;  /* 0x0000000908099207 */ /* 0x000fea0004000000 */
[----:B------:R-:W-:Y:S01]  /*4f20*/  @!P1 IMAD.IADD R0, R9, 0x1, -R14 ;  /* 0x0000000109009824 */ /* 0x000fe200078e0a0e */
[----:B------:R-:W-:Y:S01]  /*4f30*/  SYNCS.ARRIVE.TRANS64.RED.A1T0 RZ, [UR16], RZ ;  /* 0x000000ffffff79a7 */ /* 0x000fe20008100410 */
[----:B------:R-:W-:Y:S02]  /*4f40*/  @!P1 IMAD.IADD R9, R14, 0x1, -R9 ;  /* 0x000000010e099824 */ /* 0x000fe400078e0a09 */
[----:B------:R-:W-:Y:S02]  /*4f50*/  @!P1 IMAD R13, R0, R3, R13 ;  /* 0x00000003000d9224 */ /* 0x000fe400078e020d */
[----:B------:R-:W-:Y:S01]  /*4f60*/  @!P1 IMAD R8, R9, R10, R8 ;  /* 0x0000000a09089224 */ /* 0x000fe200078e0208 */
[----:B------:R-:W1:Y:S02]  /*4f70*/  SYNCS.PHASECHK.TRANS64.TRYWAIT P5, [UR13+0x58], R12 ;  /* 0x0000580cff0075a7 */ /* 0x000e6400080a110d */
[----:B-12---:R-:W-:Y:S05]  /*4f80*/  @!P5 BRA `(.L_x_93) ;  /* 0x000000300098d947 */ /* 0x006fea0003800000 */
.L_x_168:
[----:B------:R-:W-:Y:S01]  /*4f90*/  UIADD3 UR17, UPT, UPT, UR13, 0x40, URZ ;  /* 0x000000400d117890 */ /* 0x000fe2000fffe0ff */
[----:B-1----:R-:W-:Y:S01]  /*4fa0*/  @!P4 IADD3 R3, P0, PT, R32, 0x580, RZ ;  /* 0x000005802003c810 */ /* 0x002fe20007f1e0ff */
[----:B------:R-:W-:Y:S01]  /*4fb0*/  VOTEU.ALL UP2, P4 ;  /* 0x0000000000ff7886 */ /* 0x000fe20002040000 */
[----:B------:R-:W-:Y:S01]  /*4fc0*/  UMOV UR22, 0x0 ;  /* 0x0000000000167882 */ /* 0x000fe20000000000 */
[----:B------:R-:W-:Y:S01]  /*4fd0*/  UPRMT UR15, UR37, 0x654, UR17 ;  /* 0x00000654250f7896 */ /* 0x000fe20008000011 */
[----:B------:R-:W-:Y:S01]  /*4fe0*/  @!P4 R2UR UR9, R3 ;  /* 0x000000000309c2ca */ /* 0x000fe200000e0000 */
[----:B------:R-:W-:Y:S01]  /*4ff0*/  @!P4 IMAD.X R0, RZ, RZ, R33, P0 ;  /* 0x000000ffff00c224 */ /* 0x000fe200000e0621 */
[----:B------:R-:W-:Y:S01]  /*5000*/  UMOV UR23, 0x10000000 ;  /* 0x1000000000177882 */ /* 0x000fe20000000000 */
[----:B------:R-:W-:Y:S01]  /*5010*/  UMOV UR19, UR27 ;  /* 0x0000001b00137c82 */ /* 0x000fe20008000000 */
[----:B------:R-:W-:Y:S01]  /*5020*/  UMOV UR20, UR36 ;  /* 0x0000002400147c82 */ /* 0x000fe20008000000 */
[----:B------:R-:W-:Y:S01]  /*5030*/  UMOV UR11, UR27 ;  /* 0x0000001b000b7c82 */ /* 0x000fe20008000000 */
[----:B------:R-:W-:Y:S01]  /*5040*/  @!P4 R2UR UR8, R0 ;  /* 0x000000000008c2ca */ /* 0x000fe200000e0000 */
[----:B------:R-:W-:Y:S01]  /*5050*/  UMOV UR12, UR36 ;  /* 0x00000024000c7c82 */ /* 0x000fe20008000000 */
[----:B------:R-:W-:Y:S01]  /*5060*/  VOTEU.ALL UP1, P4 ;  /* 0x0000000000ff7886 */ /* 0x000fe20002020000 */
[----:B------:R-:W-:Y:S01]  /*5070*/  @P3 R2UR UR36, R24 ;  /* 0x00000000182432ca */ /* 0x000fe200000e0000 */
[----:B------:R-:W-:Y:S01]  /*5080*/  IMAD.IADD R20, R8, 0x1, R58 ;  /* 0x0000000108147824 */ /* 0x000fe200078e023a */
[----:B------:R-:W-:Y:S01]  /*5090*/  ISETP.NE.AND P0, PT, R27, 0x2, PT ;  /* 0x000000021b00780c */ /* 0x000fe20003f05270 */
[----:B------:R-:W-:Y:S01]  /*50a0*/  IMAD.IADD R21, R13, 0x1, R60 ;  /* 0x000000010d157824 */ /* 0x000fe200078e023c */
[----:B------:R-:W-:Y:S01]  /*50b0*/  @!UP1 UIADD3 UR18, UPT, UPT, UR26, 0x10, URZ ;  /* 0x000000101a129890 */ /* 0x000fe2000fffe0ff */
[----:B------:R-:W-:Y:S01]  /*50c0*/  IMAD.U32 R10, RZ, RZ, UR9 ;  /* 0x00000009ff0a7e24 */ /* 0x000fe2000f8e00ff */
[----:B------:R-:W-:Y:S01]  /*50d0*/  @!UP1 UIADD3 UR10, UPT, UPT, UR26, 0x30, URZ ;  /* 0x000000301a0a9890 */ /* 0x000fe2000fffe0ff */
[----:B------:R-:W-:Y:S01]  /*50e0*/  SEL R0, RZ, 0x1, P0 ;  /* 0x00000001ff007807 */ /* 0x000fe20000000000 */
[----:B------:R-:W-:Y:S01]  /*50f0*/  UMOV UR9, UR17 ;  /* 0x0000001100097c82 */ /* 0x000fe20008000000 */
[----:B------:R-:W-:Y:S01]  /*5100*/  SEL R27, R27, RZ, P0 ;  /* 0x000000ff1b1b7207 */ /* 0x000fe20000000000 */
[----:B------:R-:W-:Y:S01]  /*5110*/  IMAD.U32 R11, RZ, RZ, UR8 ;  /* 0x00000008ff0b7e24 */ /* 0x000fe2000f8e00ff */
[----:B------:R-:W-:Y:S01]  /*5120*/  @!P4 R2UR UR24, R10 ;  /* 0x000000000a18c2ca */ /* 0x000fe200000e0000 */
[----:B------:R-:W-:Y:S01]  /*5130*/  @!UP1 ULEA UR8, UR14, UR6, 0xc ;  /* 0x000000060e089291 */ /* 0x000fe2000f8e60ff */
[----:B------:R-:W-:Y:S02]  /*5140*/  LOP3.LUT R25, R25, R0, RZ, 0x3c, !PT ;  /* 0x0000000019197212 */ /* 0x000fe400078e3cff */
[----:B------:R-:W-:Y:S01]  /*5150*/  @!P4 R2UR UR25, R11 ;  /* 0x000000000b19c2ca */ /* 0x000fe200000e0000 */
[----:B------:R-:W-:Y:S02]  /*5160*/  @!UP1 UIADD3 UR16, UPT, UPT, UR8, 0x200, URZ ;  /* 0x0000020008109890 */ /* 0x000fe4000fffe0ff */
[----:B------:R-:W-:Y:S01]  /*5170*/  @!UP1 UIADD3 UR8, UPT, UPT, UR8, 0xa00, URZ ;  /* 0x00000a0008089890 */ /* 0x000fe2000fffe0ff */
[----:B------:R-:W-:Y:S09]  /*5180*/  VOTEU.ALL UP1, P4 ;  /* 0x0000000000ff7886 */ /* 0x000ff20002020000 */
[----:B------:R2:W-:Y:S01]  /*5190*/  @!UP2 UTMALDG.3D [UR16], [UR24], desc[UR22] ;  /* 0x000016101800a5b4 */ /* 0x0005e20008011000 */
[----:B------:R2:W-:Y:S01]  /*51a0*/  @!UP1 UTMALDG.3D [UR8], [UR24], desc[UR22] ;  /* 0x00001608180095b4 */ /* 0x0005e20008011000 */
[----:B------:R2:W-:Y:S01]  /*51b0*/  @!P4 SYNCS.ARRIVE.TRANS64.RED.A0TR RZ, [UR13+0x40], R23 ;  /* 0x00004017ffffc9a7 */ /* 0x0005e2000830040d */
[----:B------:R-:W-:Y:S04]  /*51c0*/  UIADD3 UR13, UPT, UPT, UR14, 0x1, URZ ;  /* 0x000000010e0d7890 */ /* 0x000fe8000fffe0ff */
[----:B------:R-:W-:Y:S04]  /*51d0*/  UISETP.NE.AND UP1, UPT, UR13, 0x3, UPT ;  /* 0x000000030d00788c */ /* 0x000fe8000bf25270 */
[----:B------:R-:W-:Y:S02]  /*51e0*/  USEL UR14, URZ, 0x1, UP1 ;  /* 0x00000001ff0e7887 */ /* 0x000fe40008800000 */
[----:B------:R-:W-:Y:S02]  /*51f0*/  USEL UR13, UR13, URZ, UP1 ;  /* 0x000000ff0d0d7287 */ /* 0x000fe40008800000 */
[----:B------:R-:W-:Y:S02]  /*5200*/  UPLOP3.LUT UP1, UPT, UPT, UPT, UPT, 0x80, 0x8 ;  /* 0x000000000008789c */ /* 0x000fe40003f2f070 */
[----:B------:R-:W-:Y:S01]  /*5210*/  LOP3.LUT R34, R34, UR14, RZ, 0x3c, !PT ;  /* 0x0000000e22227c12 */ /* 0x000fe2000f8e3cff */
[----:B------:R-:W-:Y:S01]  /*5220*/  SYNCS.ARRIVE.TRANS64.RED.A1T0 RZ, [UR15], RZ ;  /* 0x000000ffffff79a7 */ /* 0x000fe2000810040f */
[----:B------:R-:W-:Y:S07]  /*5230*/  @P3 BRA `(.L_x_94) ;  /* 0xfffffff000e43947 */ /* 0x000fee000383ffff */
[----:B------:R-:W-:Y:S01]  /*5240*/  UIADD3 UR6, UPT, UPT, UR6, 0x58, URZ ;  /* 0x0000005806067890 */ /* 0x000fe2000fffe0ff */
[----:B------:R-:W-:-:S03]  /*5250*/  SHF.L.U32 R3, R34, 0x1f, RZ ;  /* 0x0000001f22037819 */ /* 0x000fc600000006ff */
[----:B------:R-:W-:-:S09]  /*5260*/  ULEA UR4, UR13, UR6, 0x3 ;  /* 0x000000060d047291 */ /* 0x000fd2000f8e18ff */
[----:B------:R-:W1:Y:S02]  /*5270*/  SYNCS.PHASECHK.TRANS64.TRYWAIT P0, [UR4], R3 ;  /* 0x00000003ff0075a7 */ /* 0x000e640008001104 */
[----:B-1----:R-:W-:Y:S05]  /*5280*/  @!P0 BRA `(.L_x_95) ;  /* 0x0000002c00f08947 */ /* 0x002fea0003800000 */
.L_x_170:
        /* <DEDUP_REMOVED lines=9> */
.L_x_172:
[----:B------:R-:W-:-:S04]  /*5320*/  UIADD3 UR5, UPT, UPT, UR5, 0x1, URZ ;  /* 0x0000000105057890 */ /* 0x000fc8000fffe0ff */
[----:B------:R-:W-:-:S04]  /*5330*/  UISETP.NE.AND UP0, UPT, UR5, 0x3, UPT ;  /* 0x000000030500788c */ /* 0x000fc8000bf05270 */
[----:B------:R-:W-:Y:S02]  /*5340*/  USEL UR4, URZ, 0x1, UP0 ;  /* 0x00000001ff047887 */ /* 0x000fe40008000000 */
[----:B------:R-:W-:-:S04]  /*5350*/  USEL UR5, UR5, URZ, UP0 ;  /* 0x000000ff05057287 */ /* 0x000fc80008000000 */
[----:B------:R-:W-:Y:S01]  /*5360*/  ULEA UR5, UR5, UR6, 0x3 ;  /* 0x0000000605057291 */ /* 0x000fe2000f8e18ff */
[----:B-1----:R-:W-:-:S04]  /*5370*/  LOP3.LUT R3, R34, UR4, RZ, 0x3c, !PT ;  /* 0x0000000422037c12 */ /* 0x002fc8000f8e3cff */
[----:B------:R-:W-:Y:S01]  /*5380*/  SHF.L.U32 R3, R3, 0x1f, RZ ;  /* 0x0000001f03037819 */ /* 0x000fe200000006ff */
[----:B------:R-:W-:-:S07]  /*5390*/  IMAD.U32 R0, RZ, RZ, UR5 ;  /* 0x00000005ff007e24 */ /* 0x000fce000f8e00ff */
.L_x_97:
[----:B-1----:R1:W4:Y:S02]  /*53a0*/  SYNCS.PHASECHK.TRANS64.TRYWAIT P0, [R0+URZ], R3 ;  /* 0x00000003000075a7 */ /* 0x00232400080011ff */
[----:B----4-:R-:W-:Y:S05]  /*53b0*/  @!P0 NANOSLEEP.SYNCS 0x989680 ;  /* 0x009896800000895d */ /* 0x010fea0003900000 */
[----:B------:R-:W4:Y:S02]  /*53c0*/  @!P0 SYNCS.PHASECHK.TRANS64 P0, [R0+URZ], R3 ;  /* 0x00000003000085a7 */ /* 0x000f2400080010ff */
[----:B--2-4-:R-:W-:Y:S05]  /*53d0*/  @P0 EXIT ;  /* 0x000000000000094d */ /* 0x014fea0003800000 */
[----:B------:R-:W-:Y:S05]  /*53e0*/  BRA `(.L_x_97) ;  /* 0xfffffffc00ec7947 */ /* 0x000fea000383ffff */
.L_x_85:
[----:B------:R-:W-:-:S06]  /*53f0*/  UISETP.GE.AND UP1, UPT, UR10, 0x4, UPT ;  /* 0x000000040a00788c */ /* 0x000fcc000bf26270 */
[----:B------:R-:W-:-:S13]  /*5400*/  PLOP3.LUT P0, PT, PT, PT, UP1, 0x80, 0x8 ;  /* 0x000000000008781c */ /* 0x000fda0003f0f018 */
[----:B------:R-:W-:Y:S05]  /*5410*/  @!P0 EXIT ;  /* 0x000000000000894d */ /* 0x000fea0003800000 */
[----:B------:R-:W-:Y:S01]  /*5420*/  BAR.SYNC.DEFER_BLOCKING 0x6, 0xa0 ;  /* 0x0182800000007b1d */ /* 0x000fe20000010000 */
[----:B------:R-:W-:Y:S01]  /*5430*/  IMAD.SHL.U32 R4, R70, 0x200000, RZ ;  /* 0x0020000046047824 */ /* 0x000fe200078e00ff */
[----:B------:R-:W-:Y:S01]  /*5440*/  CS2R R72, SRZ ;  /* 0x0000000000487805 */ /* 0x000fe2000001ff00 */
[C---:B------:R-:W-:Y:S02]  /*5450*/  IMAD.SHL.U32 R69, R74.reuse, 0x10, RZ ;  /* 0x000000104a457824 */ /* 0x040fe400078e00ff */
[----:B------:R-:W-:Y:S01]  /*5460*/  IMAD.U32 R33, R74, 0x10000, RZ ;  /* 0x000100004a217824 */ /* 0x000fe200078e00ff */
[----:B------:R-:W-:Y:S02]  /*5470*/  UMOV UR48, 0x400 ;  /* 0x0000040000307882 */ /* 0x000fe40000000000 */
[----:B------:R-:W1:Y:S01]  /*5480*/  LDC R63, c[0x0][0x370] ;  /* 0x0000dc00ff3f7b82 */ /* 0x000e620000000800 */
[----:B------:R-:W-:Y:S01]  /*5490*/  ULEA UR48, UR37, UR48, 0x18 ;  /* 0x0000003025307291 */ /* 0x000fe2000f8ec0ff */
[----:B------:R-:W-:Y:S01]  /*54a0*/  LOP3.LUT R4, R4, 0x200000, RZ, 0xc0, !PT ;  /* 0x0020000004047812 */ /* 0x000fe200078ec0ff */
[----:B------:R-:W-:Y:S01]  /*54b0*/  IMAD.SHL.U32 R68, R74, 0x2, RZ ;  /* 0x000000024a447824 */ /* 0x000fe200078e00ff */
[C---:B------:R-:W-:Y:S01]  /*54c0*/  LOP3.LUT R5, R69.reuse, 0x40, RZ, 0xc0, !PT ;  /* 0x0000004045057812 */ /* 0x040fe200078ec0ff */
[----:B------:R-:W-:Y:S01]  /*54d0*/  IMAD.SHL.U32 R3, R70, 0x200, RZ ;  /* 0x0000020046037824 */ /* 0x000fe200078e00ff */
[----:B------:R-:W-:Y:S01]  /*54e0*/  LOP3.LUT R2, R69, 0x5b0, RZ, 0xc0, !PT ;  /* 0x000005b045027812 */ /* 0x000fe200078ec0ff */
[----:B------:R-:W-:Y:S01]  /*54f0*/  IMAD.MOV.U32 R30, RZ, RZ, RZ ;  /* 0x000000ffff1e7224 */ /* 0x000fe200078e00ff */
[----:B------:R-:W2:Y:S01]  /*5500*/  LDC R28, c[0x0][0xb0c] ;  /* 0x0002c300ff1c7b82 */ /* 0x000ea20000000800 */
[----:B------:R-:W-:Y:S01]  /*5510*/  LOP3.LUT R33, R4, 0x400000, R33, 0xf8, !PT ;  /* 0x0040000004217812 */ /* 0x000fe200078ef821 */
[----:B------:R-:W-:Y:S01]  /*5520*/  IMAD.MOV.U32 R78, RZ, RZ, RZ ;  /* 0x000000ffff4e7224 */ /* 0x000fe200078e00ff */
[----:B------:R-:W-:Y:S01]  /*5530*/  LOP3.LUT R68, R5, 0x8, R68, 0xf8, !PT ;  /* 0x0000000805447812 */ /* 0x000fe200078ef844 */
[----:B------:R-:W3:Y:S01]  /*5540*/  LDCU.64 UR54, c[0x0][0x348] ;  /* 0x00006900ff3677ac */ /* 0x000ee20008000a00 */
[----:B------:R-:W-:-:S02]  /*5550*/  LOP3.LUT R3, R2, 0x200, R3, 0xf8, !PT ;  /* 0x0000020002037812 */ /* 0x000fc400078ef803 */
[----:B------:R-:W-:Y:S01]  /*5560*/  LOP3.LUT P0, RZ, R69, 0x40, RZ, 0xc0, !PT ;  /* 0x0000004045ff7812 */ /* 0x000fe2000780c0ff */
[----:B------:R-:W4:Y:S01]  /*5570*/  LDC R61, c[0x0][0xb20] ;  /* 0x0002c800ff3d7b82 */ /* 0x000f220000000800 */
[----:B------:R-:W3:Y:S01]  /*5580*/  LDS R0, [UR48+0x130] ;  /* 0x00013030ff007984 */ /* 0x000ee20008000800 */
[----:B------:R-:W-:Y:S01]  /*5590*/  LOP3.LUT R68, R3, R68, RZ, 0xfc, !PT ;  /* 0x0000004403447212 */ /* 0x000fe200078efcff */
[----:B------:R-:W1:Y:S01]  /*55a0*/  LDCU.64 UR38, c[0x0][0x888] ;  /* 0x00011100ff2677ac */ /* 0x000e620008000a00 */
[----:B------:R-:W-:Y:S01]  /*55b0*/  LOP3.LUT R74, R74, 0x60, RZ, 0xc0, !PT ;  /* 0x000000604a4a7812 */ /* 0x000fe200078ec0ff */
[----:B------:R-:W1:Y:S03]  /*55c0*/  LDCU.64 UR44, c[0x0][0x890] ;  /* 0x00011200ff2c77ac */ /* 0x000e660008000a00 */
[----:B------:R-:W1:Y:S01]  /*55d0*/  LDC R27, c[0x0][0xb30] ;  /* 0x0002cc00ff1b7b82 */ /* 0x000e620000000800 */
[----:B------:R-:W-:Y:S01]  /*55e0*/  UMOV UR51, 0x1 ;  /* 0x0000000100337882 */ /* 0x000fe20000000000 */
[----:B------:R-:W-:Y:S01]  /*55f0*/  UIADD3 UR52, UPT, UPT, UR48, 0x200, URZ ;  /* 0x0000020030347890 */ /* 0x000fe2000fffe0ff */
[----:B------:R-:W-:Y:S01]  /*5600*/  UMOV UR56, URZ ;  /* 0x000000ff00387c82 */ /* 0x000fe20008000000 */
[----:B------:R-:W-:-:S04]  /*5610*/  UMOV UR50, URZ ;  /* 0x000000ff00327c82 */ /* 0x000fc80008000000 */
[----:B------:R-:W1:Y:S01]  /*5620*/  LDC.64 R56, c[0x0][0xb10] ;  /* 0x0002c400ff387b82 */ /* 0x000e620000000a00 */
[----:B------:R-:W-:-:S07]  /*5630*/  UMOV UR49, URZ ;  /* 0x000000ff00317c82 */ /* 0x000fce0008000000 */
[----:B------:R-:W1:Y:S08]  /*5640*/  LDC.64 R24, c[0x0][0xb18] ;  /* 0x0002c600ff187b82 */ /* 0x000e700000000a00 */
[----:B------:R-:W1:Y:S08]  /*5650*/  LDC.64 R22, c[0x0][0xb28] ;  /* 0x0002ca00ff167b82 */ /* 0x000e700000000a00 */
[----:B------:R-:W1:Y:S01]  /*5660*/  LDC.64 R54, c[0x0][0x8b0] ;  /* 0x00022c00ff367b82 */ /* 0x000e620000000a00 */
[----:B---3--:R-:W-:Y:S01]  /*5670*/  IMAD.IADD R33, R0, 0x1, R33 ;  /* 0x0000000100217824 */ /* 0x008fe200078e0221 */
[----:B------:R-:W-:-:S06]  /*5680*/  P2R R0, PR, RZ, 0x1 ;  /* 0x00000001ff007803 */ /* 0x000fcc0000000000 */
[----:B------:R-:W3:Y:S08]  /*5690*/  LDC.64 R52, c[0x0][0x8a8] ;  /* 0x00022a00ff347b82 */ /* 0x000ef00000000a00 */
[----:B--2-4-:R-:W1:Y:S02]  /*56a0*/  LDC R62, c[0x0][0x374] ;  /* 0x0000dd00ff3e7b82 */ /* 0x014e640000000800 */
.L_x_128:
[----:B------:R-:W-:Y:S02]  /*56b0*/  LEA R0, R78, UR48, 0x3 ;  /* 0x000000304e007c11 */ /* 0x000fe4000f8e18ff */
[----:B------:R-:W-:Y:S02]  /*56c0*/  SHF.L.U32 R3, R72, 0x1f, RZ ;  /* 0x0000001f48037819 */ /* 0x000fe400000006ff */
[----:B------:R-:W-:Y:S02]  /*56d0*/  LEA R16, R78, UR48, 0x4 ;  /* 0x000000304e107c11 */ /* 0x000fe4000f8e20ff */
[----:B------:R-:W2:Y:S02]  /*56e0*/  SYNCS.PHASECHK.TRANS64.TRYWAIT P0, [R0+URZ+0x80], R3 ;  /* 0x00008003000075a7 */ /* 0x000ea400080011ff */
[----:B-12---:R-:W-:Y:S05]  /*56f0*/  @!P0 BRA `(.L_x_98) ;  /* 0x0000002c00048947 */ /* 0x006fea0003800000 */
.L_x_173:
[----:B------:R-:W4:Y:S01]  /*5700*/  LDC.64 R12, c[0x0][0xb10] ;  /* 0x0002c400ff0c7b82 */ /* 0x000f220000000a00 */
[----:B------:R-:W3:Y:S01]  /*5710*/  LDS.128 R16, [R16+0x110] ;  /* 0x0001100010107984 */ /* 0x000ee20000000c00 */
[----:B-1----:R-:W-:Y:S01]  /*5720*/  ISETP.NE.AND P1, PT, R27, 0x1, PT ;  /* 0x000000011b00780c */ /* 0x002fe20003f25270 */
[----:B--2---:R-:W-:Y:S01]  /*5730*/  VIADD R0, R0, 0x90 ;  /* 0x0000009000007836 */ /* 0x004fe20000000000 */
[----:B------:R-:W-:Y:S04]  /*5740*/  ISETP.GE.AND P0, PT, R26, 0x1, PT ;  /* 0x000000011a00780c */ /* 0x000fe80003f06270 */
[----:B------:R-:W1:Y:S01]  /*5750*/  LDC.64 R10, c[0x0][0xb18] ;  /* 0x0002c600ff0a7b82 */ /* 0x000e620000000a00 */
[----:B------:R-:W-:Y:S01]  /*5760*/  PRMT R0, RZ, 0x654, R0 ;  /* 0x00000654ff007816 */ /* 0x000fe20000000000 */
[----:B------:R-:W-:Y:S01]  /*5770*/  @!PT LDS RZ, [RZ] ;  /* 0x00000000fffff984 */ /* 0x000fe20000000800 */
[----:B------:R-:W-:Y:S01]  /*5780*/  @!PT LDS RZ, [RZ] ;  /* 0x00000000fffff984 */ /* 0x000fe20000000800 */
[----:B------:R-:W-:Y:S01]  /*5790*/  @!PT LDS RZ, [RZ] ;  /* 0x00000000fffff984 */ /* 0x000fe20000000800 */
[----:B------:R-:W-:Y:S01]  /*57a0*/  @!PT LDS RZ, [RZ] ;  /* 0x00000000fffff984 */ /* 0x000fe20000000800 */
[----:B------:R2:W-:Y:S06]  /*57b0*/  MEMBAR.ALL.CTA ;  /* 0x0000000000007992 */ /* 0x0005ec0000008000 */
[----:B--2---:R-:W2:Y:S01]  /*57c0*/  FENCE.VIEW.ASYNC.S ;  /* 0x00000000000073c6 */ /* 0x004ea20000000000 */
[----:B------:R-:W1:Y:S08]  /*57d0*/  @!P1 LDC R14, c[0x0][0xb20] ;  /* 0x0002c800ff0e9b82 */ /* 0x000e700000000800 */
[----:B------:R-:W1:Y:S01]  /*57e0*/  @!P1 LDC R9, c[0x0][0xb0c] ;  /* 0x0002c300ff099b82 */ /* 0x000e620000000800 */
[----:B--2---:R2:W-:Y:S01]  /*57f0*/  SYNCS.ARRIVE.TRANS64.RED.A1T0 RZ, [R0+URZ], RZ ;  /* 0x000000ff00ff79a7 */ /* 0x0045e200081004ff */
[----:B---3--:R-:W-:Y:S04]  /*5800*/  LOP3.LUT P4, RZ, R18, 0x1, RZ, 0xc0, !PT ;  /* 0x0000000112ff7812 */ /* 0x008fe8000788c0ff */
[----:B------:R-:W-:Y:S09]  /*5810*/  P2R R75, PR, RZ, 0x10 ;  /* 0x00000010ff4b7803 */ /* 0x000ff20000000000 */
[----:B------:R-:W-:Y:S02]  /*5820*/  @P4 MOV R31, R16 ;  /* 0x00000010001f4202 */ /* 0x000fe40000000f00 */
[----:B------:R-:W-:Y:S01]  /*5830*/  @P4 LOP3.LUT R29, R17, 0xffff, RZ, 0xc0, !PT ;  /* 0x0000ffff111d4812 */ /* 0x000fe200078ec0ff */
[----:B--2-4-:R-:W-:Y:S06]  /*5840*/  @!P0 BRA `(.L_x_99) ;  /* 0x0000000000a48947 */ /* 0x014fec0003800000 */
[----:B------:R-:W-:Y:S01]  /*5850*/  IMAD.HI.U32 R36, R62, R25, RZ ;  /* 0x000000193e247227 */ /* 0x000fe200078e00ff */
[----:B------:R-:W-:Y:S02]  /*5860*/  ISETP.NE.AND P0, PT, R24, 0x1, PT ;  /* 0x000000011800780c */ /* 0x000fe40003f05270 */
[----:B------:R-:W-:Y:S01]  /*5870*/  ISETP.NE.AND P2, PT, R26, 0x1, PT ;  /* 0x000000011a00780c */ /* 0x000fe20003f45270 */
[-C--:B------:R-:W-:Y:S01]  /*5880*/  IMAD.HI.U32 R34, R63, R56.reuse, RZ ;  /* 0x000000383f227227 */ /* 0x080fe200078e00ff */
[----:B------:R-:W-:Y:S02]  /*5890*/  SHF.R.U32.HI R37, RZ, R61, R36 ;  /* 0x0000003dff257219 */ /* 0x000fe40000011624 */
[----:B------:R-:W-:Y:S01]  /*58a0*/  ISETP.NE.AND P3, PT, R28, 0x1, PT ;  /* 0x000000011c00780c */ /* 0x000fe20003f65270 */
[----:B------:R-:W-:Y:S01]  /*58b0*/  IMAD.HI.U32 R40, R29, R25, RZ ;  /* 0x000000191d287227 */ /* 0x000fe200078e00ff */
[----:B------:R-:W-:Y:S02]  /*58c0*/  SHF.R.U32.HI R34, RZ, R57, R34 ;  /* 0x00000039ff227219 */ /* 0x000fe40000011622 */
[----:B------:R-:W-:Y:S01]  /*58d0*/  SEL R3, R62, R37, !P0 ;  /* 0x000000253e037207 */ /* 0x000fe20004000000 */
[----:B------:R-:W-:Y:S01]  /*58e0*/  IMAD.HI.U32 R38, R31, R56, RZ ;  /* 0x000000381f267227 */ /* 0x000fe200078e00ff */
[----:B------:R-:W-:Y:S03]  /*58f0*/  SEL R7, R63, R34, !P3 ;  /* 0x000000223f077207 */ /* 0x000fe60005800000 */
[-C--:B------:R-:W-:Y:S01]  /*5900*/  IMAD.HI.U32 R34, R3, R22.reuse, RZ ;  /* 0x0000001603227227 */ /* 0x080fe200078e00ff */
[----:B------:R-:W-:Y:S03]  /*5910*/  SHF.R.U32.HI R38, RZ, R57, R38 ;  /* 0x00000039ff267219 */ /* 0x000fe60000011626 */
[----:B------:R-:W-:Y:S01]  /*5920*/  IMAD.HI.U32 R36, R7, R22, RZ ;  /* 0x0000001607247227 */ /* 0x000fe200078e00ff */
[----:B------:R-:W-:Y:S02]  /*5930*/  @P2 SHF.R.U32.HI R3, RZ, R23, R34 ;  /* 0x00000017ff032219 */ /* 0x000fe40000011622 */
[----:B------:R-:W-:Y:S02]  /*5940*/  SHF.R.U32.HI R34, RZ, R61, R40 ;  /* 0x0000003dff227219 */ /* 0x000fe40000011628 */
[----:B------:R-:W-:Y:S01]  /*5950*/  @P2 SHF.R.U32.HI R7, RZ, R23, R36 ;  /* 0x00000017ff072219 */ /* 0x000fe20000011624 */
[C---:B------:R-:W-:Y:S01]  /*5960*/  IMAD R2, R26.reuse, R3, RZ ;  /* 0x000000031a027224 */ /* 0x040fe200078e02ff */
[----:B------:R-:W-:Y:S02]  /*5970*/  SEL R5, R29, R34, !P0 ;  /* 0x000000221d057207 */ /* 0x000fe40004000000 */
[----:B------:R-:W-:Y:S01]  /*5980*/  SEL R3, R31, R38, !P3 ;  /* 0x000000261f037207 */ /* 0x000fe20005800000 */
[----:B------:R-:W-:Y:S01]  /*5990*/  IMAD R4, R26, R7, RZ ;  /* 0x000000071a047224 */ /* 0x000fe200078e02ff */
[C---:B------:R-:W-:Y:S01]  /*59a0*/  ISETP.GE.AND P0, PT, R5.reuse, R2, PT ;  /* 0x000000020500720c */ /* 0x040fe20003f06270 */
[----:B------:R-:W-:Y:S03]  /*59b0*/  IMAD.HI.U32 R6, R5, R22, RZ ;  /* 0x0000001605067227 */ /* 0x000fe600078e00ff */
[----:B------:R-:W-:Y:S01]  /*59c0*/  ISETP.GE.OR P0, PT, R3, R4, P0 ;  /* 0x000000040300720c */ /* 0x000fe20000706670 */
[----:B------:R-:W-:Y:S01]  /*59d0*/  IMAD.MOV R4, RZ, RZ, -R3 ;  /* 0x000000ffff047224 */ /* 0x000fe200078e0a03 */
[-C--:B------:R-:W-:Y:S03]  /*59e0*/  SHF.R.U32.HI R6, RZ, R23.reuse, R6 ;  /* 0x00000017ff067219 */ /* 0x080fe60000011606 */
[----:B------:R-:W-:Y:S01]  /*59f0*/  IMAD R31, R28, R4, R31 ;  /* 0x000000041c1f7224 */ /* 0x000fe200078e021f */
[----:B------:R-:W-:Y:S05]  /*5a00*/  SEL R15, R5, R6, !P2 ;  /* 0x00000006050f7207 */ /* 0x000fea0005000000 */
[----:B------:R-:W-:Y:S02]  /*5a10*/  IMAD.MOV R6, RZ, RZ, -R15 ;  /* 0x000000ffff067224 */ /* 0x000fe400078e0a0f */
[C---:B------:R-:W-:Y:S04]  /*5a20*/  @!P0 IMAD.HI.U32 R2, R3.reuse, R22, RZ ;  /* 0x0000001603028227 */ /* 0x040fe800078e00ff */
[----:B------:R-:W-:Y:S01]  /*5a30*/  IMAD R6, R26, R6, R5 ;  /* 0x000000061a067224 */ /* 0x000fe200078e0205 */
[----:B------:R-:W-:Y:S04]  /*5a40*/  @!P0 SHF.R.U32.HI R2, RZ, R23, R2 ;  /* 0x00000017ff028219 */ /* 0x000fe80000011602 */
[----:B------:R-:W-:Y:S02]  /*5a50*/  @!P0 SEL R0, R3, R2, !P2 ;  /* 0x0000000203008207 */ /* 0x000fe40005000000 */
[----:B------:R-:W-:Y:S02]  /*5a60*/  IADD3 R2, PT, PT, -R5, RZ, RZ ;  /* 0x000000ff05027210 */ /* 0x000fe40007ffe1ff */
[----:B------:R-:W-:Y:S01]  /*5a70*/  @!P0 IADD3 R8, PT, PT, R15, -R0, RZ ;  /* 0x800000000f088210 */ /* 0x000fe20007ffe0ff */
[----:B------:R-:W-:Y:S02]  /*5a80*/  @!P0 IMAD R0, R7, R6, R0 ;  /* 0x0000000607008224 */ /* 0x000fe400078e0200 */
[----:B------:R-:W-:Y:S02]  /*5a90*/  IMAD R29, R24, R2, R29 ;  /* 0x00000002181d7224 */ /* 0x000fe400078e021d */
[----:B------:R-:W-:Y:S02]  /*5aa0*/  @!P0 IMAD R5, R8, R26, R3 ;  /* 0x0000001a08058224 */ /* 0x000fe400078e0203 */
[----:B------:R-:W-:Y:S04]  /*5ab0*/  @!P0 IMAD.MOV.U32 R3, RZ, RZ, R0 ;  /* 0x000000ffff038224 */ /* 0x000fe800078e0000 */
[----:B------:R-:W-:Y:S02]  /*5ac0*/  IMAD R31, R3, R28, R31 ;  /* 0x0000001c031f7224 */ /* 0x000fe400078e021f */
[----:B------:R-:W-:Y:S07]  /*5ad0*/  IMAD R29, R5, R24, R29 ;  /* 0x00000018051d7224 */ /* 0x000fee00078e021d */
.L_x_99:
[----:B-1----:R-:W-:Y:S01]  /*5ae0*/  @!P1 ISETP.NE.AND P0, PT, R10, 0x1, PT ;  /* 0x000000010a00980c */ /* 0x002fe20003f05270 */
[----:B------:R-:W-:Y:S01]  /*5af0*/  @!P1 IMAD.HI.U32 R0, R31, R12, RZ ;  /* 0x0000000c1f009227 */ /* 0x000fe200078e00ff */
[----:B------:R-:W-:Y:S01]  /*5b00*/  @!P1 ISETP.NE.AND P2, PT, R9, 0x1, PT ;  /* 0x000000010900980c */ /* 0x000fe20003f45270 */
[----:B------:R-:W-:Y:S01]  /*5b10*/  ULOP3.LUT UP0, URZ, UR52, 0x90, URZ, 0xc0, !UPT ;  /* 0x0000009034ff7892 */ /* 0x000fe2000f80c0ff */
[----:B------:R-:W-:Y:S01]  /*5b20*/  R2UR UR42, R21 ;  /* 0x00000000152a72ca */ /* 0x000fe200000e0000 */
[----:B------:R-:W-:Y:S01]  /*5b30*/  @!P1 IMAD.HI.U32 R3, R29, R11, RZ ;  /* 0x0000000b1d039227 */ /* 0x000fe200078e00ff */
[----:B------:R-:W-:Y:S02]  /*5b40*/  @!P1 SHF.R.U32.HI R0, RZ, R13, R0 ;  /* 0x0000000dff009219 */ /* 0x000fe40000011600 */
[----:B------:R-:W-:Y:S01]  /*5b50*/  R2UR UR41, R20 ;  /* 0x00000000142972ca */ /* 0x000fe200000e0000 */
[----:B------:R-:W-:Y:S01]  /*5b60*/  VIADD R78, R78, 0x1 ;  /* 0x000000014e4e7836 */ /* 0x000fe20000000000 */
[----:B------:R-:W-:Y:S02]  /*5b70*/  @!P1 SHF.R.U32.HI R2, RZ, R14, R3 ;  /* 0x0000000eff029219 */ /* 0x000fe40000011603 */
[----:B------:R-:W-:Y:S02]  /*5b80*/  @!P1 SEL R3, R31, R0, !P2 ;  /* 0x000000001f039207 */ /* 0x000fe40005000000 */
[----:B------:R-:W-:Y:S02]  /*5b90*/  @!P1 SEL R2, R29, R2, !P0 ;  /* 0x000000021d029207 */ /* 0x000fe40004000000 */
[----:B------:R-:W-:Y:S01]  /*5ba0*/  @P4 SHF.R.U32.HI R71, RZ, 0x10, R17 ;  /* 0x00000010ff474819 */ /* 0x000fe20000011611 */
[----:B------:R-:W-:Y:S02]  /*5bb0*/  USHF.L.U32 UR42, UR42, 0x6, URZ ;  /* 0x000000062a2a7899 */ /* 0x000fe400080006ff */
[----:B------:R-:W-:Y:S02]  /*5bc0*/  @!P1 IMAD.IADD R0, R2, 0x1, -R3 ;  /* 0x0000000102009824 */ /* 0x000fe400078e0a03 */
[----:B------:R-:W-:Y:S01]  /*5bd0*/  @!P1 IMAD.IADD R2, R3, 0x1, -R2 ;  /* 0x0000000103029824 */ /* 0x000fe200078e0a02 */
[----:B------:R-:W-:Y:S01]  /*5be0*/  USHF.L.U32 UR41, UR41, 0x6, URZ ;  /* 0x0000000629297899 */ /* 0x000fe200080006ff */
[----:B------:R-:W-:Y:S02]  /*5bf0*/  @!P1 IMAD R31, R0, R9, R31 ;  /* 0x00000009001f9224 */ /* 0x000fe400078e021f */
[----:B------:R-:W-:Y:S01]  /*5c00*/  @!P1 IMAD R29, R2, R10, R29 ;  /* 0x0000000a021d9224 */ /* 0x000fe200078e021d */
[----:B------:R-:W-:Y:S08]  /*5c10*/  BRA.U !UP0, `(.L_x_100) ;  /* 0x00000001087c7547 */ /* 0x000ff0000b800000 */
[----:B------:R-:W1:Y:S01]  /*5c20*/  LDCU.64 UR8, c[0x4][0x80] ;  /* 0x01001000ff0877ac */ /* 0x000e620008000a00 */
[----:B------:R-:W-:Y:S01]  /*5c30*/  MOV R2, 0x0 ;  /* 0x0000000000027802 */ /* 0x000fe20000000f00 */
[----:B------:R-:W-:Y:S02]  /*5c40*/  HFMA2 R12, -RZ, RZ, 0, 5.9604644775390625e-08 ;  /* 0x00000001ff0c7431 */ /* 0x000fe400000001ff */
[----:B------:R-:W-:Y:S01]  /*5c50*/  IMAD.MOV.U32 R8, RZ, RZ, 0x70 ;  /* 0x00000070ff087424 */ /* 0x000fe200078e00ff */
[----:B------:R2:W3:Y:S01]  /*5c60*/  LDC.64 R14, c[0x4][R2] ;  /* 0x01000000020e7b82 */ /* 0x0004e20000000a00 */
[----:B------:R-:W4:Y:S01]  /*5c70*/  LDCU.64 UR6, c[0x4][0x88] ;  /* 0x01001100ff0677ac */ /* 0x000f220008000a00 */
[----:B------:R-:W-:Y:S01]  /*5c80*/  IMAD.MOV.U32 R13, RZ, RZ, RZ ;  /* 0x000000ffff0d7224 */ /* 0x000fe200078e00ff */
[----:B------:R-:W2:Y:S01]  /*5c90*/  LDCU.64 UR4, c[0x4][0x8] ;  /* 0x01000100ff0477ac */ /* 0x000ea20008000a00 */
[----:B-1----:R-:W-:Y:S01]  /*5ca0*/  MOV R5, UR9 ;  /* 0x0000000900057c02 */ /* 0x002fe20008000f00 */
[----:B------:R-:W-:Y:S01]  /*5cb0*/  IMAD.U32 R4, RZ, RZ, UR8 ;  /* 0x00000008ff047e24 */ /* 0x000fe2000f8e00ff */
[----:B----4-:R-:W-:Y:S01]  /*5cc0*/  MOV R7, UR7 ;  /* 0x0000000700077c02 */ /* 0x010fe20008000f00 */
[----:B------:R-:W-:Y:S01]  /*5cd0*/  IMAD.U32 R6, RZ, RZ, UR6 ;  /* 0x00000006ff067e24 */ /* 0x000fe2000f8e00ff */
[----:B--2---:R-:W-:Y:S01]  /*5ce0*/  MOV R11, UR5 ;  /* 0x00000005000b7c02 */ /* 0x004fe20008000f00 */
[----:B------:R-:W-:Y:S02]  /*5cf0*/  IMAD.U32 R10, RZ, RZ, UR4 ;  /* 0x00000004ff0a7e24 */ /* 0x000fe4000f8e00ff */
[----:B------:R-:W-:Y:S07]  /*5d00*/  LEPC R20, `(.L_x_101) ;  /* 0x000000001014794e */ /* 0x000fee0000000000 */
[----:B---3-5:R-:W-:Y:S05]  /*5d10*/  CALL.ABS.NOINC R14 ;  /* 0x000000000e007343 */ /* 0x028fea0003c00000 */
.L_x_101:
[----:B------:R-:W1:Y:S01]  /*5d20*/  LDCU.64 UR8, c[0x4][0x80] ;  /* 0x01001000ff0877ac */ /* 0x000e620008000a00 */
[----:B------:R-:W2:Y:S01]  /*5d30*/  LDC.64 R2, c[0x4][R2] ;  /* 0x0100000002027b82 */ /* 0x000ea20000000a00 */
[----:B------:R-:W-:Y:S02]  /*5d40*/  HFMA2 R12, -RZ, RZ, 0, 5.9604644775390625e-08 ;  /* 0x00000001ff0c7431 */ /* 0x000fe400000001ff */
[----:B------:R-:W-:Y:S02]  /*5d50*/  IMAD.MOV.U32 R8, RZ, RZ, 0x70 ;  /* 0x00000070ff087424 */ /* 0x000fe400078e00ff */
[----:B------:R-:W-:Y:S01]  /*5d60*/  IMAD.MOV.U32 R13, RZ, RZ, RZ ;  /* 0x000000ffff0d7224 */ /* 0x000fe200078e00ff */
[----:B------:R-:W3:Y:S01]  /*5d70*/  LDCU.64 UR6, c[0x4][0x88] ;  /* 0x01001100ff0677ac */ /* 0x000ee20008000a00 */
[----:B------:R-:W4:Y:S01]  /*5d80*/  LDCU.64 UR4, c[0x4][0x8] ;  /* 0x01000100ff0477ac */ /* 0x000f220008000a00 */
[----:B-1----:R-:W-:Y:S02]  /*5d90*/  MOV R4, UR8 ;  /* 0x0000000800047c02 */ /* 0x002fe40008000f00 */
[----:B------:R-:W-:Y:S02]  /*5da0*/  MOV R5, UR9 ;  /* 0x0000000900057c02 */ /* 0x000fe40008000f00 */
[----:B---3--:R-:W-:Y:S01]  /*5db0*/  MOV R7, UR7 ;  /* 0x0000000700077c02 */ /* 0x008fe20008000f00 */
[----:B------:R-:W-:Y:S01]  /*5dc0*/  IMAD.U32 R6, RZ, RZ, UR6 ;  /* 0x00000006ff067e24 */ /* 0x000fe2000f8e00ff */
[----:B----4-:R-:W-:Y:S01]  /*5dd0*/  MOV R11, UR5 ;  /* 0x00000005000b7c02 */ /* 0x010fe20008000f00 */
[----:B------:R-:W-:Y:S02]  /*5de0*/  IMAD.U32 R10, RZ, RZ, UR4 ;  /* 0x00000004ff0a7e24 */ /* 0x000fe4000f8e00ff */
[----:B------:R-:W-:Y:S07]  /*5df0*/  LEPC R20, `(.L_x_100) ;  /* 0x000000001014794e */ /* 0x000fee0000000000 */
[----:B--2---:R-:W-:Y:S05]  /*5e00*/  CALL.ABS.NOINC R2 ;  /* 0x0000000002007343 */ /* 0x004fea0003c00000 */
.L_x_100:
[----:B------:R-:W-:Y:S01]  /*5e10*/  ISETP.NE.U32.AND P4, PT, R54, RZ, PT ;  /* 0x000000ff3600720c */ /* 0x000fe20003f85070 */
[----:B------:R-:W-:Y:S01]  /*5e20*/  UISETP.NE.AND UP2, UPT, UR53, URZ, UPT ;  /* 0x000000ff3500728c */ /* 0x000fe2000bf45270 */
[----:B------:R-:W-:Y:S01]  /*5e30*/  ISETP.NE.U32.AND P2, PT, RZ, UR38, PT ;  /* 0x00000026ff007c0c */ /* 0x000fe2000bf45070 */
[----:B------:R-:W-:Y:S01]  /*5e40*/  UISETP.NE.U32.AND UP1, UPT, UR44, URZ, UPT ;  /* 0x000000ff2c00728c */ /* 0x000fe2000bf25070 */
[----:B------:R-:W-:Y:S01]  /*5e50*/  ISETP.NE.AND.EX P4, PT, R55, RZ, PT, P4 ;  /* 0x000000ff3700720c */ /* 0x000fe20003f85340 */
[----:B------:R-:W-:Y:S01]  /*5e60*/  UPLOP3.LUT UP0, UPT, UPT, UPT, UPT, 0x40, 0x4 ;  /* 0x000000000004789c */ /* 0x000fe20003f0e870 */
[----:B------:R-:W-:Y:S01]  /*5e70*/  ISETP.NE.AND.EX P2, PT, RZ, UR39, PT, P2 ;  /* 0x00000027ff007c0c */ /* 0x000fe2000bf45320 */
[----:B------:R-:W-:Y:S01]  /*5e80*/  UISETP.NE.AND.EX UP1, UPT, UR45, URZ, UPT, UP1 ;  /* 0x000000ff2d00728c */ /* 0x000fe2000bf25310 */
[----:B------:R-:W-:Y:S04]  /*5e90*/  PLOP3.LUT P1, PT, PT, PT, UP2, 0x80, 0x8 ;  /* 0x000000000008781c */ /* 0x000fe80003f2f028 */
[----:B------:R-:W-:Y:S06]  /*5ea0*/  @UP2 UPLOP3.LUT UP0, UPT, UPT, UPT, UP1, 0x80, 0x8 ;  /* 0x000000000008289c */ /* 0x000fec0003f0f010 */
[----:B------:R-:W-:Y:S01]  /*5eb0*/  PLOP3.LUT P0, PT, PT, PT, UP0, 0x80, 0x8 ;  /* 0x000000000008781c */ /* 0x000fe20003f0f008 */
[----:B------:R-:W-:Y:S01]  /*5ec0*/  @!UPT UIADD3 URZ, UPT, UPT, URZ, URZ, URZ ;  /* 0x000000fffffff290 */ /* 0x000fe2000fffe0ff */
[----:B------:R-:W-:Y:S11]  /*5ed0*/  BRA.U !UP1, `(.L_x_102) ;  /* 0x0000000109387547 */ /* 0x000ff6000b800000 */
[----:B------:R-:W-:Y:S01]  /*5ee0*/  UISETP.NE.U32.AND UP0, UPT, UR38, URZ, UPT ;  /* 0x000000ff2600728c */ /* 0x000fe2000bf05070 */
[----:B------:R-:W-:Y:S02]  /*5ef0*/  HFMA2 R0, -RZ, RZ, 0, 5.9604644775390625e-08 ;  /* 0x00000001ff007431 */ /* 0x000fe400000001ff */
[----:B------:R-:W-:Y:S01]  /*5f00*/  IMAD.MOV.U32 R59, RZ, RZ, 0x1 ;  /* 0x00000001ff3b7424 */ /* 0x000fe200078e00ff */
[----:B------:R-:W-:Y:S06]  /*5f10*/  UISETP.NE.AND.EX UP0, UPT, UR39, URZ, UPT, UP0 ;  /* 0x000000ff2700728c */ /* 0x000fec000bf05300 */
[----:B------:R-:W-:Y:S05]  /*5f20*/  PLOP3.LUT P3, PT, PT, PT, UP0, 0x80, 0x8 ;  /* 0x000000000008781c */ /* 0x000fea0003f6f008 */
[----:B------:R-:W1:Y:S01]  /*5f30*/  @UP0 LDCU.64 UR6, c[0x0][0x888] ;  /* 0x00011100ff0607ac */ /* 0x000e620008000a00 */
[----:B------:R-:W-:Y:S07]  /*5f40*/  @UP0 UIMAD UR4, UR36, UR44, URZ ;  /* 0x0000002c240402a4 */ /* 0x000fee000f8e02ff */
[----:B------:R-:W-:Y:S01]  /*5f50*/  @!P3 PRMT R59, R0, 0x7610, R59 ;  /* 0x00007610003bb816 */ /* 0x000fe2000000003b */
[----:B-1----:R-:W-:Y:S03]  /*5f60*/  @UP0 UIMAD.WIDE UR6, UR4, 0x4, UR6 ;  /* 0x00000004040608a5 */ /* 0x002fe6000f8e0206 */
[----:B------:R-:W1:Y:S03]  /*5f70*/  @!UP0 LDCU UR4, c[0x0][0x880] ;  /* 0x00011000ff0487ac */ /* 0x000e660008000800 */
[----:B------:R-:W-:Y:S01]  /*5f80*/  IMAD.U32 R2, RZ, RZ, UR6 ;  /* 0x00000006ff027e24 */ /* 0x000fe2000f8e00ff */
[----:B------:R-:W-:Y:S05]  /*5f90*/  MOV R3, UR7 ;  /* 0x0000000700037c02 */ /* 0x000fea0008000f00 */
[----:B-----5:R2:W5:Y:S02]  /*5fa0*/  @P3 LDG.E R35, desc[UR46][R2.64] ;  /* 0x0000002e02233981 */ /* 0x020564000c1e1900 */
[----:B-12---:R-:W-:Y:S02]  /*5fb0*/  @!P3 IMAD.U32 R35, RZ, RZ, UR4 ;  /* 0x00000004ff23be24 */ /* 0x006fe4000f8e00ff */
.L_x_102:
[----:B------:R-:W-:Y:S05]  /*5fc0*/  @!P4 BRA `(.L_x_103) ;  /* 0x000000000020c947 */ /* 0x000fea0003800000 */
[----:B------:R-:W-:Y:S04]  /*5fd0*/  ISETP.NE.U32.AND P3, PT, R52, RZ, PT ;  /* 0x000000ff3400720c */ /* 0x000fe80003f65070 */
[----:B------:R-:W-:Y:S11]  /*5fe0*/  ISETP.NE.AND.EX P3, PT, R53, RZ, PT, P3 ;  /* 0x000000ff3500720c */ /* 0x000ff60003f65330 */
[----:B------:R-:W-:Y:S02]  /*5ff0*/  @!UPT UIADD3 URZ, UPT, UPT, URZ, URZ, URZ ;  /* 0x000000fffffff290 */ /* 0x000fe4000fffe0ff */
[----:B------:R-:W1:Y:S01]  /*6000*/  @P3 LDC.64 R2, c[0x0][0x8a8] ;  /* 0x00022a00ff023b82 */ /* 0x000e620000000a00 */
[----:B------:R-:W-:Y:S04]  /*6010*/  @P3 IMAD R0, R54, UR36, RZ ;  /* 0x0000002436003c24 */ /* 0x000fe8000f8e02ff */
[----:B-1----:R-:W-:Y:S05]  /*6020*/  @P3 IMAD.WIDE R2, R0, 0x4, R2 ;  /* 0x0000000400023825 */ /* 0x002fea00078e0202 */
[----:B-----5:R1:W5:Y:S02]  /*6030*/  @P3 LDG.E R32, desc[UR46][R2.64] ;  /* 0x0000002e02203981 */ /* 0x020364000c1e1900 */
[----:B-1----:R-:W2:Y:S02]  /*6040*/  @!P3 LDC R32, c[0x0][0x8a0] ;  /* 0x00022800ff20bb82 */ /* 0x002ea40000000800 */
.L_x_103:
[----:B-----5:R-:W-:Y:S01]  /*6050*/  FSETP.NEU.AND P3, PT, R35, RZ, PT ;  /* 0x000000ff2300720b */ /* 0x020fe20003f6d000 */
[----:B------:R-:W-:Y:S01]  /*6060*/  ULOP3.LUT UR4, UR51, 0x1, URZ, 0x3c, !UPT ;  /* 0x0000000133047892 */ /* 0x000fe2000f8e3cff */
[----:B------:R-:W-:Y:S01]  /*6070*/  SEL R5, RZ, 0xffffffff, P2 ;  /* 0xffffffffff057807 */ /* 0x000fe20001000000 */
[----:B------:R-:W-:Y:S01]  /*6080*/  IMAD.U32 R38, RZ, RZ, UR56 ;  /* 0x00000038ff267e24 */ /* 0x000fe2000f8e00ff */
[----:B------:R-:W-:Y:S01]  /*6090*/  @P1 LOP3.LUT P2, RZ, R59, 0xff, RZ, 0xc0, !PT ;  /* 0x000000ff3bff1812 */ /* 0x000fe2000784c0ff */
[----:B------:R-:W-:Y:S01]  /*60a0*/  IMAD.SHL.U32 R81, R68, 0x2, RZ ;  /* 0x0000000244517824 */ /* 0x000fe200078e00ff */
[----:B------:R-:W-:Y:S01]  /*60b0*/  @P1 SEL R2, RZ, 0xffffffff, P3 ;  /* 0xffffffffff021807 */ /* 0x000fe20001800000 */
[----:B------:R-:W-:Y:S01]  /*60c0*/  IMAD.U32 R83, RZ, RZ, UR4 ;  /* 0x00000004ff537e24 */ /* 0x000fe2000f8e00ff */
[----:B------:R-:W-:Y:S01]  /*60d0*/  LEA R76, R30, UR48, 0x3 ;  /* 0x000000301e4c7c11 */ /* 0x000fe2000f8e18ff */
[----:B------:R-:W-:Y:S01]  /*60e0*/  IMAD.SHL.U32 R38, R38, 0x1000, RZ ;  /* 0x0000100026267824 */ /* 0x000fe200078e00ff */
[----:B------:R-:W-:Y:S01]  /*60f0*/  @P0 SEL R2, R5, R2, !P2 ;  /* 0x0000000205020207 */ /* 0x000fe20005000000 */
[----:B------:R-:W-:Y:S01]  /*6100*/  BSSY B1, `(.L_x_104) ;  /* 0x0000035000017945 */ /* 0x000fe20003800000 */
[----:B------:R-:W-:Y:S01]  /*6110*/  SHF.L.U32 R3, R73, 0x1f, RZ ;  /* 0x0000001f49037819 */ /* 0x000fe200000006ff */
[----:B------:R-:W-:Y:S01]  /*6120*/  IMAD.MOV.U32 R82, RZ, RZ, 0x1 ;  /* 0x00000001ff527424 */ /* 0x000fe200078e00ff */
[----:B------:R-:W-:Y:S01]  /*6130*/  @P1 LOP3.LUT R2, R2, 0x1, RZ, 0xc0, !PT ;  /* 0x0000000102021812 */ /* 0x000fe200078ec0ff */
[----:B------:R-:W-:Y:S01]  /*6140*/  IMAD R34, R30, 0x20, R33 ;  /* 0x000000201e227824 */ /* 0x000fe200078e0221 */
[----:B------:R-:W-:Y:S01]  /*6150*/  PLOP3.LUT P2, PT, PT, PT, UP1, 0x80, 0x8 ;  /* 0x000000000008781c */ /* 0x000fe20003f4f018 */
[----:B------:R-:W-:Y:S01]  /*6160*/  IMAD.U32 R80, RZ, RZ, UR56 ;  /* 0x00000038ff507e24 */ /* 0x000fe2000f8e00ff */
[----:B------:R-:W-:Y:S01]  /*6170*/  ISETP.NE.U32.OR P5, PT, R2, 0x1, !P1 ;  /* 0x000000010200780c */ /* 0x000fe20004fa5470 */
[----:B------:R-:W-:Y:S01]  /*6180*/  IMAD.U32 R2, RZ, RZ, UR56 ;  /* 0x00000038ff027e24 */ /* 0x000fe2000f8e00ff */
[----:B------:R-:W-:Y:S02]  /*6190*/  CS2R R50, SRZ ;  /* 0x0000000000327805 */ /* 0x000fe4000001ff00 */
[----:B------:R-:W-:Y:S02]  /*61a0*/  CS2R R48, SRZ ;  /* 0x0000000000307805 */ /* 0x000fe4000001ff00 */
[----:B------:R-:W-:Y:S02]  /*61b0*/  P2R R79, PR, RZ, 0x20 ;  /* 0x00000020ff4f7803 */ /* 0x000fe40000000000 */
[----:B------:R-:W-:Y:S02]  /*61c0*/  CS2R R42, SRZ ;  /* 0x00000000002a7805 */ /* 0x000fe4000001ff00 */
[----:B------:R-:W-:Y:S02]  /*61d0*/  LEA R0, R2, UR48, 0x3 ;  /* 0x0000003002007c11 */ /* 0x000fe4000f8e18ff */
[----:B------:R-:W-:Y:S02]  /*61e0*/  CS2R R40, SRZ ;  /* 0x0000000000287805 */ /* 0x000fe4000001ff00 */
[----:B------:R-:W-:Y:S02]  /*61f0*/  SEL R2, RZ, 0xffffffff, P3 ;  /* 0xffffffffff027807 */ /* 0x000fe40001800000 */
[----:B------:R-:W-:Y:S02]  /*6200*/  LOP3.LUT P3, R77, R59, 0xff, RZ, 0xc0, !PT ;  /* 0x000000ff3b4d7812 */ /* 0x000fe4000786c0ff */
[----:B------:R-:W-:Y:S02]  /*6210*/  IADD3 R39, PT, PT, R38, UR48, R81 ;  /* 0x0000003026277c10 */ /* 0x000fe4000fffe051 */
[----:B------:R-:W-:Y:S02]  /*6220*/  @P5 SHF.L.U32 R7, R83, 0x1f, RZ ;  /* 0x0000001f53075819 */ /* 0x000fe400000006ff */
[----:B------:R-:W-:Y:S02]  /*6230*/  @P2 SEL R2, R5, R2, !P3 ;  /* 0x0000000205022207 */ /* 0x000fe40005800000 */
[----:B------:R-:W1:Y:S02]  /*6240*/  @P5 SYNCS.PHASECHK.TRANS64.TRYWAIT P1, [R0+URZ+0x40], R7 ;  /* 0x00004007000055a7 */ /* 0x000e6400080211ff */
[----:B------:R-:W-:Y:S04]  /*6250*/  LOP3.LUT R2, R2, 0x1, RZ, 0xc0, !PT ;  /* 0x0000000102027812 */ /* 0x000fe800078ec0ff */
[----:B------:R-:W-:Y:S04]  /*6260*/  ISETP.NE.U32.AND P4, PT, R2, 0x1, PT ;  /* 0x000000010200780c */ /* 0x000fe80003f85070 */
[----:B------:R-:W-:Y:S01]  /*6270*/  P2R R85, PR, RZ, 0x10 ;  /* 0x00000010ff557803 */ /* 0x000fe20000000000 */
[----:B------:R3:W4:Y:S01]  /*6280*/  SYNCS.PHASECHK.TRANS64.TRYWAIT P0, [R76+URZ+0xa0], R3 ;  /* 0x0000a0034c0075a7 */ /* 0x00072200080011ff */
[----:B-1----:R-:W-:Y:S01]  /*6290*/  @P5 SEL R82, RZ, 0x1, !P1 ;  /* 0x00000001ff525807 */ /* 0x002fe20004800000 */
[----:B---3--:R-:W-:Y:S06]  /*62a0*/  @!P5 BRA `(.L_x_105) ;  /* 0x000000000068d947 */ /* 0x008fec0003800000 */
[----:B------:R-:W-:Y:S01]  /*62b0*/  LOP3.LUT P5, RZ, R69, 0x40, RZ, 0xc0, !PT ;  /* 0x0000004045ff7812 */ /* 0x000fe200078ac0ff */
[C---:B------:R-:W-:Y:S01]  /*62c0*/  VIADD R4, R39.reuse, 0x200 ;  /* 0x0000020027047836 */ /* 0x040fe20000000000 */
[----:B------:R-:W-:Y:S01]  /*62d0*/  ISETP.NE.AND P2, PT, R82, RZ, PT ;  /* 0x000000ff5200720c */ /* 0x000fe20003f45270 */
[----:B------:R-:W-:Y:S01]  /*62e0*/  BSSY B0, `(.L_x_106) ;  /* 0x000000d000007945 */ /* 0x000fe20003800000 */
[----:B------:R-:W-:Y:S01]  /*62f0*/  PLOP3.LUT P1, PT, PT, PT, PT, 0x8, 0x80 ;  /* 0x000000000080781c */ /* 0x000fe20003f2e170 */
[----:B------:R-:W-:Y:S01]  /*6300*/  @P4 VIADD R2, R39, 0x210 ;  /* 0x0000021027024836 */ /* 0x000fe20000000000 */
[----:B------:R-:W-:Y:S02]  /*6310*/  @P4 PLOP3.LUT P1, PT, P5, PT, PT, 0x80, 0x8 ;  /* 0x000000000008481c */ /* 0x000fe40002f2f070 */
[----:B------:R-:W-:Y:S02]  /*6320*/  CS2R R50, SRZ ;  /* 0x0000000000327805 */ /* 0x000fe4000001ff00 */
[----:B------:R-:W-:Y:S02]  /*6330*/  CS2R R48, SRZ ;  /* 0x0000000000307805 */ /* 0x000fe4000001ff00 */
[----:B------:R-:W-:Y:S02]  /*6340*/  CS2R R42, SRZ ;  /* 0x00000000002a7805 */ /* 0x000fe4000001ff00 */
[----:B------:R-:W-:Y:S05]  /*6350*/  CS2R R40, SRZ ;  /* 0x0000000000287805 */ /* 0x000fea000001ff00 */
[----:B------:R-:W-:Y:S01]  /*6360*/  @P1 VIADD R2, R4, 0xfffffff0 ;  /* 0xfffffff004021836 */ /* 0x000fe20000000000 */
[----:B------:R-:W-:Y:S06]  /*6370*/  @P2 BRA `(.L_x_107) ;  /* 0x00000000000c2947 */ /* 0x000fec0003800000 */
[----:B------:R-:W-:Y:S04]  /*6380*/  SHF.L.U32 R5, R83, 0x1f, RZ ;  /* 0x0000001f53057819 */ /* 0x000fe800000006ff */
[----:B------:R-:W1:Y:S02]  /*6390*/  SYNCS.PHASECHK.TRANS64.TRYWAIT P1, [R0+URZ+0x40], R5 ;  /* 0x00004005000075a7 */ /* 0x000e6400080211ff */
[----:B-1----:R-:W-:Y:S05]  /*63a0*/  @!P1 BRA `(.L_x_108) ;  /* 0x0000001c00ec9947 */ /* 0x002fea0003800000 */
.L_x_107:
[----:B------:R-:W-:Y:S05]  /*63b0*/  BSYNC B0 ;  /* 0x0000000000007941 */ /* 0x000fea0003800000 */
.L_x_106:
[----:B------:R-:W-:Y:S01]  /*63c0*/  UIADD3 UR5, UPT, UPT, UR56, 0x1, URZ ;  /* 0x0000000138057890 */ /* 0x000fe2000fffe0ff */
[----:B------:R-:W-:Y:S03]  /*63d0*/  ISETP.NE.AND P1, PT, R85, RZ, PT ;  /* 0x000000ff5500720c */ /* 0x000fe60003f25270 */
[----:B------:R-:W-:Y:S04]  /*63e0*/  UISETP.NE.AND UP0, UPT, UR5, 0x3, UPT ;  /* 0x000000030500788c */ /* 0x000fe8000bf05270 */
[----:B------:R-:W-:Y:S02]  /*63f0*/  USEL UR4, URZ, 0x1, UP0 ;  /* 0x00000001ff047887 */ /* 0x000fe40008000000 */
[----:B------:R-:W-:Y:S04]  /*6400*/  USEL UR5, UR5, URZ, UP0 ;  /* 0x000000ff05057287 */ /* 0x000fe80008000000 */
[----:B------:R3:W1:Y:S01]  /*6410*/  @P1 LDS.128 R48, [R2] ;  /* 0x0000000002301984 */ /* 0x0006620000000c00 */
[----:B------:R-:W-:Y:S01]  /*6420*/  LOP3.LUT R83, R83, UR4, RZ, 0x3c, !PT ;  /* 0x0000000453537c12 */ /* 0x000fe2000f8e3cff */
[----:B------:R-:W-:Y:S02]  /*6430*/  IMAD.U32 R80, RZ, RZ, UR5 ;  /* 0x00000005ff507e24 */ /* 0x000fe4000f8e00ff */
[----:B------:R3:W1:Y:S04]  /*6440*/  @P1 LDS.128 R40, [R39+0x200] ;  /* 0x0002000027281984 */ /* 0x0006680000000c00 */
.L_x_105:
[----:B------:R-:W-:Y:S05]  /*6450*/  BSYNC B1 ;  /* 0x0000000000017941 */ /* 0x000fea0003800000 */
.L_x_104:
[----:B-1----:R-:W-:Y:S04]  /*6460*/  SHF.R.U32.HI R5, RZ, 0x15, R34 ;  /* 0x00000015ff057819 */ /* 0x002fe80000011622 */
[----:B------:R-:W-:Y:S01]  /*6470*/  LOP3.LUT P1, RZ, R5, 0x3, R70, 0x48, !PT ;  /* 0x0000000305ff7812 */ /* 0x000fe20007824846 */
[----:B------:R-:W-:Y:S01]  /*6480*/  @!UPT UIADD3 URZ, UPT, UPT, URZ, URZ, URZ ;  /* 0x000000fffffff290 */ /* 0x000fe2000fffe0ff */
[----:B----4-:R-:W-:Y:S11]  /*6490*/  @P0 BRA `(.L_x_109) ;  /* 0x0000000000080947 */ /* 0x010ff60003800000 */
[----:B------:R-:W1:Y:S02]  /*64a0*/  SYNCS.PHASECHK.TRANS64.TRYWAIT P0, [R76+URZ+0xa0], R3 ;  /* 0x0000a0034c0075a7 */ /* 0x000e6400080011ff */
[----:B-1----:R-:W-:Y:S05]  /*64b0*/  @!P0 BRA `(.L_x_110) ;  /* 0x0000001c00bc8947 */ /* 0x002fea0003800000 */
.L_x_109:
[----:B------:R-:W-:Y:S05]  /*64c0*/  @!P1 BRA `(.L_x_111) ;  /* 0x0000000000409947 */ /* 0x000fea0003800000 */
[----:B------:R-:W4:Y:S01]  /*64d0*/  LDCU.64 UR8, c[0x4][0x70] ;  /* 0x01000e00ff0877ac */ /* 0x000f220008000a00 */
[----:B-1----:R-:W-:Y:S01]  /*64e0*/  MOV R3, 0x0 ;  /* 0x0000000000037802 */ /* 0x002fe20000000f00 */
[----:B------:R-:W-:Y:S02]  /*64f0*/  HFMA2 R12, -RZ, RZ, 0, 5.9604644775390625e-08 ;  /* 0x00000001ff0c7431 */ /* 0x000fe400000001ff */
[----:B------:R-:W-:Y:S02]  /*6500*/  IMAD.MOV.U32 R8, RZ, RZ, 0x192 ;  /* 0x00000192ff087424 */ /* 0x000fe400078e00ff */
[----:B------:R-:W-:Y:S01]  /*6510*/  IMAD.MOV.U32 R13, RZ, RZ, RZ ;  /* 0x000000ffff0d7224 */ /* 0x000fe200078e00ff */
[----:B------:R-:W1:Y:S01]  /*6520*/  LDCU.64 UR6, c[0x4][0x78] ;  /* 0x01000f00ff0677ac */ /* 0x000e620008000a00 */
[----:B---3--:R-:W3:Y:S01]  /*6530*/  LDC.64 R2, c[0x4][R3] ;  /* 0x0100000003027b82 */ /* 0x008ee20000000a00 */
[----:B------:R-:W5:Y:S01]  /*6540*/  LDCU.64 UR4, c[0x4][0x10] ;  /* 0x01000200ff0477ac */ /* 0x000f620008000a00 */
[----:B----4-:R-:W-:Y:S01]  /*6550*/  MOV R5, UR9 ;  /* 0x0000000900057c02 */ /* 0x010fe20008000f00 */
[----:B------:R-:W-:Y:S01]  /*6560*/  IMAD.U32 R4, RZ, RZ, UR8 ;  /* 0x00000008ff047e24 */ /* 0x000fe2000f8e00ff */
[----:B-1----:R-:W-:Y:S01]  /*6570*/  MOV R7, UR7 ;  /* 0x0000000700077c02 */ /* 0x002fe20008000f00 */
[----:B------:R-:W-:Y:S01]  /*6580*/  IMAD.U32 R6, RZ, RZ, UR6 ;  /* 0x00000006ff067e24 */ /* 0x000fe2000f8e00ff */
[----:B-----5:R-:W-:Y:S01]  /*6590*/  MOV R11, UR5 ;  /* 0x00000005000b7c02 */ /* 0x020fe20008000f00 */
[----:B------:R-:W-:Y:S02]  /*65a0*/  IMAD.U32 R10, RZ, RZ, UR4 ;  /* 0x00000004ff0a7e24 */ /* 0x000fe4000f8e00ff */
[----:B------:R-:W-:Y:S07]  /*65b0*/  LEPC R20, `(.L_x_111) ;  /* 0x000000001014794e */ /* 0x000fee0000000000 */
[----:B--23--:R-:W-:Y:S05]  /*65c0*/  CALL.ABS.NOINC R2 ;  /* 0x0000000002007343 */ /* 0x00cfea0003c00000 */
.L_x_111:
[----:B------:R-:W-:Y:S05]  /*65d0*/  WARPSYNC.ALL ;  /* 0x0000000000007948 */ /* 0x000fea0003800000 */
[----:B------:R-:W-:Y:S01]  /*65e0*/  R2UR UR4, R34 ;  /* 0x00000000220472ca */ /* 0x000fe200000e0000 */
[--C-:B------:R-:W-:Y:S01]  /*65f0*/  HADD2.F32 R20, -RZ, R40.reuse.H0_H0 ;  /* 0x20000028ff147230 */ /* 0x100fe20000004100 */
[----:B------:R-:W-:Y:S01]  /*6600*/  MOV R84, 0x10 ;  /* 0x0000001000547802 */ /* 0x000fe20000000f00 */
[----:B------:R-:W-:Y:S01]  /*6610*/  HADD2.F32 R21, -RZ, R40.H1_H1 ;  /* 0x30000028ff157230 */ /* 0x000fe20000004100 */
[----:B------:R-:W-:Y:S01]  /*6620*/  LOP3.LUT P6, RZ, R69, 0x40, RZ, 0xc0, !PT ;  /* 0x0000004045ff7812 */ /* 0x000fe200078cc0ff */
[----:B------:R-:W-:Y:S01]  /*6630*/  HADD2.F32 R36, -RZ, R41.H1_H1 ;  /* 0x30000029ff247230 */ /* 0x000fe20000004100 */
[----:B------:R-:W-:Y:S01]  /*6640*/  ISETP.NE.AND P0, PT, R74, RZ, PT ;  /* 0x000000ff4a00720c */ /* 0x000fe20003f05270 */
[----:B------:R-:W-:Y:S01]  /*6650*/  HADD2.F32 R37, -RZ, R43.H0_H0 ;  /* 0x2000002bff257230 */ /* 0x000fe20000004100 */
[----:B------:R-:W-:Y:S01]  /*6660*/  SEL R84, R84, 0xfffffff0, !P6 ;  /* 0xfffffff054547807 */ /* 0x000fe20007000000 */
[----:B------:R-:W-:Y:S03]  /*6670*/  BSSY.RECONVERGENT B0, `(.L_x_112) ;  /* 0x000004e000007945 */ /* 0x000fe60003800200 */
[----:B------:R-:W-:Y:S01]  /*6680*/  IADD3 R86, PT, PT, R39, R84, RZ ;  /* 0x0000005427567210 */ /* 0x000fe20007ffe0ff */
[----:B------:R-:W2:Y:S02]  /*6690*/  LDTM.x16 R4, tmem[UR4] ;  /* 0x00000004000479ee */ /* 0x000ea40008240000 */
[C---:B--2---:R-:W-:Y:S01]  /*66a0*/  FMUL R0, R32.reuse, R4 ;  /* 0x0000000420007220 */ /* 0x044fe20000400000 */
[C---:B---3--:R-:W-:Y:S01]  /*66b0*/  FMUL R2, R32.reuse, R5 ;  /* 0x0000000520027220 */ /* 0x048fe20000400000 */
[C---:B-1----:R-:W-:Y:S01]  /*66c0*/  FMUL R3, R32.reuse, R6 ;  /* 0x0000000620037220 */ /* 0x042fe20000400000 */
[C---:B------:R-:W-:Y:S01]  /*66d0*/  FMUL R7, R32.reuse, R7 ;  /* 0x0000000720077220 */ /* 0x040fe20000400000 */
[C---:B------:R-:W-:Y:S01]  /*66e0*/  FFMA R0, R35.reuse, R20, R0 ;  /* 0x0000001423007223 */ /* 0x040fe20000000000 */
[----:B------:R-:W-:Y:S02]  /*66f0*/  HADD2.F32 R20, -RZ, R41.H0_H0 ;  /* 0x20000029ff147230 */ /* 0x000fe40000004100 */
[C---:B------:R-:W-:Y:S01]  /*6700*/  FFMA R2, R35.reuse, R21, R2 ;  /* 0x0000001523027223 */ /* 0x040fe20000000002 */
[--C-:B------:R-:W-:Y:S02]  /*6710*/  HADD2.F32 R21, -RZ, R42.reuse.H0_H0 ;  /* 0x2000002aff157230 */ /* 0x100fe40000004100 */
[C---:B------:R-:W-:Y:S01]  /*6720*/  FMUL R4, R32.reuse, R8 ;  /* 0x0000000820047220 */ /* 0x040fe20000400000 */
[C---:B------:R-:W-:Y:S01]  /*6730*/  FMUL R5, R32.reuse, R9 ;  /* 0x0000000920057220 */ /* 0x040fe20000400000 */
[C---:B------:R-:W-:Y:S01]  /*6740*/  FFMA R3, R35.reuse, R20, R3 ;  /* 0x0000001423037223 */ /* 0x040fe20000000003 */
[----:B------:R-:W-:Y:S02]  /*6750*/  HADD2.F32 R20, -RZ, R42.H1_H1 ;  /* 0x3000002aff147230 */ /* 0x000fe40000004100 */
[C---:B------:R-:W-:Y:S01]  /*6760*/  FFMA R7, R35.reuse, R36, R7 ;  /* 0x0000002423077223 */ /* 0x040fe20000000007 */
[C---:B------:R-:W-:Y:S01]  /*6770*/  FMUL R6, R32.reuse, R10 ;  /* 0x0000000a20067220 */ /* 0x040fe20000400000 */
[----:B------:R-:W-:Y:S02]  /*6780*/  HADD2.F32 R36, -RZ, R43.H1_H1 ;  /* 0x3000002bff247230 */ /* 0x000fe40000004100 */
[C---:B------:R-:W-:Y:S01]  /*6790*/  FMUL R11, R32.reuse, R11 ;  /* 0x0000000b200b7220 */ /* 0x040fe20000400000 */
[C---:B------:R-:W-:Y:S01]  /*67a0*/  FFMA R4, R35.reuse, R21, R4 ;  /* 0x0000001523047223 */ /* 0x040fe20000000004 */
[C---:B------:R-:W-:Y:S01]  /*67b0*/  FFMA R5, R35.reuse, R20, R5 ;  /* 0x0000001423057223 */ /* 0x040fe20000000005 */
[C---:B------:R-:W-:Y:S01]  /*67c0*/  FFMA R6, R35.reuse, R37, R6 ;  /* 0x0000002523067223 */ /* 0x040fe20000000006 */
[--C-:B------:R-:W-:Y:S02]  /*67d0*/  HADD2.F32 R20, -RZ, R48.reuse.H0_H0 ;  /* 0x20000030ff147230 */ /* 0x100fe40000004100 */
[C---:B------:R-:W-:Y:S01]  /*67e0*/  FFMA R11, R35.reuse, R36, R11 ;  /* 0x00000024230b7223 */ /* 0x040fe2000000000b */
[C---:B------:R-:W-:Y:S01]  /*67f0*/  FMUL R8, R32.reuse, R12 ;  /* 0x0000000c20087220 */ /* 0x040fe20000400000 */
[----:B------:R-:W-:Y:S02]  /*6800*/  HADD2.F32 R36, -RZ, R48.H1_H1 ;  /* 0x30000030ff247230 */ /* 0x000fe40000004100 */
[C---:B------:R-:W-:Y:S01]  /*6810*/  FMUL R9, R32.reuse, R13 ;  /* 0x0000000d20097220 */ /* 0x040fe20000400000 */
[--C-:B------:R-:W-:Y:S02]  /*6820*/  HADD2.F32 R21, -RZ, R49.reuse.H0_H0 ;  /* 0x20000031ff157230 */ /* 0x100fe40000004100 */
[C---:B------:R-:W-:Y:S01]  /*6830*/  FMUL R10, R32.reuse, R14 ;  /* 0x0000000e200a7220 */ /* 0x040fe20000400000 */
[C---:B------:R-:W-:Y:S01]  /*6840*/  FFMA R8, R35.reuse, R20, R8 ;  /* 0x0000001423087223 */ /* 0x040fe20000000008 */
[----:B------:R-:W-:Y:S02]  /*6850*/  HADD2.F32 R20, -RZ, R49.H1_H1 ;  /* 0x30000031ff147230 */ /* 0x000fe40000004100 */
[C---:B------:R-:W-:Y:S01]  /*6860*/  FFMA R9, R35.reuse, R36, R9 ;  /* 0x0000002423097223 */ /* 0x040fe20000000009 */
[C---:B------:R-:W-:Y:S01]  /*6870*/  FMUL R15, R32.reuse, R15 ;  /* 0x0000000f200f7220 */ /* 0x040fe20000400000 */
[C---:B------:R-:W-:Y:S01]  /*6880*/  FFMA R10, R35.reuse, R21, R10 ;  /* 0x00000015230a7223 */ /* 0x040fe2000000000a */
[--C-:B------:R-:W-:Y:S02]  /*6890*/  HADD2.F32 R21, -RZ, R50.reuse.H0_H0 ;  /* 0x20000032ff157230 */ /* 0x100fe40000004100 */
[C---:B------:R-:W-:Y:S01]  /*68a0*/  FMUL R12, R32.reuse, R16 ;  /* 0x00000010200c7220 */ /* 0x040fe20000400000 */
[----:B------:R-:W-:Y:S02]  /*68b0*/  HADD2.F32 R36, -RZ, R50.H1_H1 ;  /* 0x30000032ff247230 */ /* 0x000fe40000004100 */
[C---:B------:R-:W-:Y:S01]  /*68c0*/  FFMA R15, R35.reuse, R20, R15 ;  /* 0x00000014230f7223 */ /* 0x040fe2000000000f */
[C---:B------:R-:W-:Y:S01]  /*68d0*/  FMUL R13, R32.reuse, R17 ;  /* 0x00000011200d7220 */ /* 0x040fe20000400000 */
[--C-:B------:R-:W-:Y:S02]  /*68e0*/  HADD2.F32 R37, -RZ, R51.reuse.H0_H0 ;  /* 0x20000033ff257230 */ /* 0x100fe40000004100 */
[C---:B------:R-:W-:Y:S01]  /*68f0*/  FMUL R14, R32.reuse, R18 ;  /* 0x00000012200e7220 */ /* 0x040fe20000400000 */
[----:B------:R-:W-:Y:S02]  /*6900*/  HADD2.F32 R20, -RZ, R51.H1_H1 ;  /* 0x30000033ff147230 */ /* 0x000fe40000004100 */
[----:B------:R-:W-:Y:S01]  /*6910*/  FMUL R19, R32, R19 ;  /* 0x0000001320137220 */ /* 0x000fe20000400000 */
[----:B------:R-:W-:Y:S01]  /*6920*/  F2FP.F16.F32.PACK_AB R44, R2, R0 ;  /* 0x00000000022c723e */ /* 0x000fe200000000ff */
[----:B------:R-:W-:Y:S01]  /*6930*/  FFMA R12, R35, R21, R12 ;  /* 0x00000015230c7223 */ /* 0x000fe2000000000c */
[----:B------:R-:W-:Y:S01]  /*6940*/  F2FP.F16.F32.PACK_AB R45, R7, R3 ;  /* 0x00000003072d723e */ /* 0x000fe200000000ff */
[----:B------:R-:W-:Y:S01]  /*6950*/  FFMA R13, R35, R36, R13 ;  /* 0x00000024230d7223 */ /* 0x000fe2000000000d */
[----:B------:R-:W-:Y:S01]  /*6960*/  F2FP.F16.F32.PACK_AB R46, R5, R4 ;  /* 0x00000004052e723e */ /* 0x000fe200000000ff */
[----:B------:R-:W-:Y:S01]  /*6970*/  FFMA R14, R35, R37, R14 ;  /* 0x00000025230e7223 */ /* 0x000fe2000000000e */
[----:B------:R-:W-:Y:S01]  /*6980*/  F2FP.F16.F32.PACK_AB R47, R11, R6 ;  /* 0x000000060b2f723e */ /* 0x000fe200000000ff */
[----:B------:R-:W-:Y:S01]  /*6990*/  FFMA R19, R35, R20, R19 ;  /* 0x0000001423137223 */ /* 0x000fe20000000013 */
[----:B------:R-:W-:Y:S02]  /*69a0*/  F2FP.F16.F32.PACK_AB R64, R9, R8 ;  /* 0x000000080940723e */ /* 0x000fe400000000ff */
[----:B------:R-:W-:Y:S01]  /*69b0*/  F2FP.F16.F32.PACK_AB R65, R15, R10 ;  /* 0x0000000a0f41723e */ /* 0x000fe200000000ff */
[----:B------:R1:W-:Y:S01]  /*69c0*/  STS.128 [R39+0x200], R44 ;  /* 0x0002002c27007388 */ /* 0x0003e20000000c00 */
[----:B------:R-:W-:Y:S02]  /*69d0*/  F2FP.F16.F32.PACK_AB R66, R13, R12 ;  /* 0x0000000c0d42723e */ /* 0x000fe400000000ff */
[----:B------:R-:W-:Y:S05]  /*69e0*/  F2FP.F16.F32.PACK_AB R67, R19, R14 ;  /* 0x0000000e1343723e */ /* 0x000fea00000000ff */
[----:B------:R1:W-:Y:S01]  /*69f0*/  STS.128 [R86+0x200], R64 ;  /* 0x0002004056007388 */ /* 0x0003e20000000c00 */
[----:B------:R-:W-:Y:S01]  /*6a00*/  @!PT LDS RZ, [RZ] ;  /* 0x00000000fffff984 */ /* 0x000fe20000000800 */
[----:B------:R-:W-:Y:S01]  /*6a10*/  @!PT LDS RZ, [RZ] ;  /* 0x00000000fffff984 */ /* 0x000fe20000000800 */
[----:B------:R-:W-:Y:S01]  /*6a20*/  @!PT LDS RZ, [RZ] ;  /* 0x00000000fffff984 */ /* 0x000fe20000000800 */
[----:B------:R-:W-:Y:S01]  /*6a30*/  @!PT LDS RZ, [RZ] ;  /* 0x00000000fffff984 */ /* 0x000fe20000000800 */
[----:B------:R2:W-:Y:S07]  /*6a40*/  MEMBAR.ALL.CTA ;  /* 0x0000000000007992 */ /* 0x0005ee0000008000 */
[----:B--2---:R-:W2:Y:S02]  /*6a50*/  FENCE.VIEW.ASYNC.S ;  /* 0x00000000000073c6 */ /* 0x004ea40000000000 */
[----:B--2---:R-:W-:Y:S06]  /*6a60*/  BAR.SYNC.DEFER_BLOCKING 0x1, 0x80 ;  /* 0x0042000000007b1d */ /* 0x004fec0000010000 */
[----:B------:R-:W-:Y:S05]  /*6a70*/  @P0 BRA `(.L_x_113) ;  /* 0x0000000000340947 */ /* 0x000fea0003800000 */
[----:B------:R-:W-:Y:S01]  /*6a80*/  R2UR UR10, R38 ;  /* 0x00000000260a72ca */ /* 0x000fe200000e0000 */
[----:B------:R-:W-:Y:S01]  /*6a90*/  UIADD3 UR8, UP0, UPT, UR54, 0x680, URZ ;  /* 0x0000068036087890 */ /* 0x000fe2000ff1e0ff */
[----:B------:R-:W-:Y:S01]  /*6aa0*/  UMOV UR43, UR36 ;  /* 0x00000024002b7c82 */ /* 0x000fe20008000000 */
[----:B------:R-:W-:Y:S02]  /*6ab0*/  UIADD3 UR5, UPT, UPT, UR41, 0x20, URZ ;  /* 0x0000002029057890 */ /* 0x000fe4000fffe0ff */
[----:B------:R-:W-:Y:S01]  /*6ac0*/  UIADD3.X UR9, UPT, UPT, URZ, UR55, URZ, UP0, !UPT ;  /* 0x00000037ff097290 */ /* 0x000fe200087fe4ff */
[----:B------:R-:W-:Y:S01]  /*6ad0*/  UMOV UR6, UR42 ;  /* 0x0000002a00067c82 */ /* 0x000fe20008000000 */
[----:B------:R-:W-:Y:S06]  /*6ae0*/  UMOV UR7, UR36 ;  /* 0x0000002400077c82 */ /* 0x000fec0008000000 */
[----:B------:R-:W-:Y:S04]  /*6af0*/  UIADD3 UR10, UPT, UPT, UR48, UR10, URZ ;  /* 0x0000000a300a7290 */ /* 0x000fe8000fffe0ff */
[----:B------:R-:W-:Y:S02]  /*6b00*/  UIADD3 UR40, UPT, UPT, UR10, 0x200, URZ ;  /* 0x000002000a287890 */ /* 0x000fe4000fffe0ff */
[----:B------:R-:W-:Y:S07]  /*6b10*/  UIADD3 UR4, UPT, UPT, UR10, 0xa00, URZ ;  /* 0x00000a000a047890 */ /* 0x000fee000fffe0ff */
[----:B------:R2:W-:Y:S02]  /*6b20*/  UTMASTG.3D [UR40], [UR8] ;  /* 0x00000028080073b5 */ /* 0x0005e40008010000 */
[----:B------:R2:W-:Y:S02]  /*6b30*/  UTMASTG.3D [UR4], [UR8] ;  /* 0x00000004080073b5 */ /* 0x0005e40008010000 */
[----:B--2---:R0:W-:Y:S02]  /*6b40*/  UTMACMDFLUSH ;  /* 0x00000000000079b7 */ /* 0x0041e40000000000 */
.L_x_113:
[----:B------:R-:W-:Y:S05]  /*6b50*/  BSYNC.RECONVERGENT B0 ;  /* 0x0000000000007941 */ /* 0x000fea0003800200 */
.L_x_112:
[----:B------:R-:W-:Y:S01]  /*6b60*/  UIADD3 UR40, UPT, UPT, UR56, 0x1, URZ ;  /* 0x0000000138287890 */ /* 0x000fe2000fffe0ff */
[----:B------:R-:W-:Y:S03]  /*6b70*/  BSSY.RECONVERGENT B0, `(.L_x_114) ;  /* 0x0000005000007945 */ /* 0x000fe60003800200 */
[----:B------:R-:W-:Y:S04]  /*6b80*/  UISETP.NE.AND UP0, UPT, UR40, 0x3, UPT ;  /* 0x000000032800788c */ /* 0x000fe8000bf05270 */
[----:B------:R-:W-:Y:S01]  /*6b90*/  USEL UR43, UR40, URZ, UP0 ;  /* 0x000000ff282b7287 */ /* 0x000fe20008000000 */
[----:B------:R-:W-:Y:S11]  /*6ba0*/  @P0 BRA `(.L_x_115) ;  /* 0x0000000000040947 */ /* 0x000ff60003800000 */
[----:B------:R-:W-:Y:S04]  /*6bb0*/  DEPBAR.LE SB0, 0x1 ;  /* 0x000080400000791a */ /* 0x000fe80000000000 */
.L_x_115:
[----:B------:R-:W-:Y:S05]  /*6bc0*/  BSYNC.RECONVERGENT B0 ;  /* 0x0000000000007941 */ /* 0x000fea0003800200 */
.L_x_114:
[----:B------:R-:W-:Y:S01]  /*6bd0*/  BAR.SYNC.DEFER_BLOCKING 0x1, 0x80 ;  /* 0x0042000000007b1d */ /* 0x000fe20000010000 */
[----:B------:R-:W-:Y:S01]  /*6be0*/  ISETP.NE.AND P1, PT, R79, RZ, PT ;  /* 0x000000ff4f00720c */ /* 0x000fe20003f25270 */
[----:B------:R-:W-:Y:S01]  /*6bf0*/  UISETP.NE.AND UP0, UPT, UR50, URZ, UPT ;  /* 0x000000ff3200728c */ /* 0x000fe2000bf05270 */
[----:B------:R-:W-:Y:S11]  /*6c00*/  LEA R2, R80, UR48, 0x3 ;  /* 0x0000003050027c11 */ /* 0x000ff6000f8e18ff */
[----:B------:R-:W-:Y:S01]  /*6c10*/  @P1 SHF.L.U32 R3, R83, 0x1f, RZ ;  /* 0x0000001f53031819 */ /* 0x000fe200000006ff */
[----:B------:R-:W-:Y:S06]  /*6c20*/  BRA.U !UP0, `(.L_x_116) ;  /* 0x0000000108247547 */ /* 0x000fec000b800000 */
[----:B------:R-:W-:Y:S01]  /*6c30*/  IMAD.U32 R5, RZ, RZ, UR49 ;  /* 0x00000031ff057e24 */ /* 0x000fe2000f8e00ff */
[----:B------:R-:W-:Y:S01]  /*6c40*/  MOV R0, UR37 ;  /* 0x0000002500007c02 */ /* 0x000fe20008000f00 */
[----:B------:R-:W-:Y:S03]  /*6c50*/  UIADD3 UR49, UPT, UPT, UR49, 0x1, URZ ;  /* 0x0000000131317890 */ /* 0x000fe6000fffe0ff */
[----:B------:R-:W-:Y:S01]  /*6c60*/  @P1 LEA R5, R5, UR48, 0x3 ;  /* 0x0000003005051c11 */ /* 0x000fe2000f8e18ff */
[----:B------:R-:W-:Y:S04]  /*6c70*/  UISETP.NE.AND UP0, UPT, UR49, 0x3, UPT ;  /* 0x000000033100788c */ /* 0x000fe8000bf05270 */
[----:B------:R-:W-:Y:S01]  /*6c80*/  @P1 VIADD R5, R5, 0x58 ;  /* 0x0000005805051836 */ /* 0x000fe20000000000 */
[----:B------:R-:W-:Y:S04]  /*6c90*/  USEL UR49, UR49, URZ, UP0 ;  /* 0x000000ff31317287 */ /* 0x000fe80008000000 */
[----:B------:R-:W-:Y:S04]  /*6ca0*/  @P1 PRMT R0, R0, 0x654, R5 ;  /* 0x0000065400001816 */ /* 0x000fe80000000005 */
[----:B------:R2:W-:Y:S04]  /*6cb0*/  @P1 SYNCS.ARRIVE.TRANS64.RED.A1T0 RZ, [R0+URZ], RZ ;  /* 0x000000ff00ff19a7 */ /* 0x0005e800081004ff */
.L_x_116:
[----:B------:R-:W3:Y:S01]  /*6cc0*/  @P1 SYNCS.PHASECHK.TRANS64.TRYWAIT P0, [R2+URZ+0x40], R3 ;  /* 0x00004003020015a7 */ /* 0x000ee200080011ff */
[----:B------:R-:W-:Y:S01]  /*6cd0*/  BSSY B1, `(.L_x_117) ;  /* 0x0000012000017945 */ /* 0x000fe20003800000 */
[----:B---3--:R-:W-:Y:S03]  /*6ce0*/  @P1 SEL R82, RZ, 0x1, !P0 ;  /* 0x00000001ff521807 */ /* 0x008fe60004000000 */
[----:B------:R-:W-:Y:S05]  /*6cf0*/  @!P1 BRA `(.L_x_118) ;  /* 0x00000000003c9947 */ /* 0x000fea0003800000 */
[----:B------:R-:W-:Y:S01]  /*6d00*/  ISETP.NE.AND P1, PT, R85, RZ, PT ;  /* 0x000000ff5500720c */ /* 0x000fe20003f25270 */
[----:B------:R-:W-:Y:S01]  /*6d10*/  BSSY B0, `(.L_x_119) ;  /* 0x0000009000007945 */ /* 0x000fe20003800000 */
[----:B------:R-:W-:Y:S11]  /*6d20*/  ISETP.NE.AND P0, PT, R82, RZ, PT ;  /* 0x000000ff5200720c */ /* 0x000ff60003f05270 */
[----:B------:R-:W-:Y:S05]  /*6d30*/  @P1 IMAD R80, R80, 0x1000, R81 ;  /* 0x0000100050501824 */ /* 0x000fea00078e0251 */
[----:B------:R-:W-:Y:S05]  /*6d40*/  @P1 IADD3 R3, PT, PT, R80, UR48, RZ ;  /* 0x0000003050031c10 */ /* 0x000fea000fffe0ff */
[----:B--2---:R-:W-:Y:S01]  /*6d50*/  @P1 IMAD.IADD R0, R84, 0x1, R3 ;  /* 0x0000000154001824 */ /* 0x004fe200078e0203 */
[----:B------:R-:W-:Y:S06]  /*6d60*/  @P0 BRA `(.L_x_120) ;  /* 0x00000000000c0947 */ /* 0x000fec0003800000 */
[----:B------:R-:W-:Y:S04]  /*6d70*/  SHF.L.U32 R83, R83, 0x1f, RZ ;  /* 0x0000001f53537819 */ /* 0x000fe800000006ff */
[----:B------:R-:W2:Y:S02]  /*6d80*/  SYNCS.PHASECHK.TRANS64.TRYWAIT P0, [R2+URZ+0x40], R83 ;  /* 0x00004053020075a7 */ /* 0x000ea400080011ff */
[----:B--2---:R-:W-:Y:S05]  /*6d90*/  @!P0 BRA `(.L_x_121) ;  /* 0x0000001400988947 */ /* 0x004fea0003800000 */
.L_x_120:
[----:B------:R-:W-:Y:S05]  /*6da0*/  BSYNC B0 ;  /* 0x0000000000007941 */ /* 0x000fea0003800000 */
.L_x_119:
[----:B------:R-:W-:Y:S11]  /*6db0*/  ISETP.NE.AND P0, PT, R85, RZ, PT ;  /* 0x000000ff5500720c */ /* 0x000ff60003f05270 */
[----:B------:R-:W-:Y:S02]  /*6dc0*/  @!UPT UIADD3 URZ, UPT, UPT, URZ, URZ, URZ ;  /* 0x000000fffffff290 */ /* 0x000fe4000fffe0ff */
[----:B------:R3:W4:Y:S04]  /*6dd0*/  @P0 LDS.128 R40, [R80+UR48+0x200] ;  /* 0x0002003050280984 */ /* 0x0007280008000c00 */
[----:B------:R3:W1:Y:S02]  /*6de0*/  @P0 LDS.128 R48, [R0+0x200] ;  /* 0x0002000000300984 */ /* 0x0006640000000c00 */
.L_x_118:
[----:B------:R-:W-:Y:S05]  /*6df0*/  BSYNC B1 ;  /* 0x0000000000017941 */ /* 0x000fea0003800000 */
.L_x_117:
[----:B------:R-:W-:Y:S05]  /*6e00*/  VIADD R3, R34, 0x10 ;  /* 0x0000001022037836 */ /* 0x000fea0000000000 */
[----:B------:R-:W-:Y:S04]  /*6e10*/  SHF.R.U32.HI R3, RZ, 0x15, R3 ;  /* 0x00000015ff037819 */ /* 0x000fe80000011603 */
[----:B------:R-:W-:Y:S11]  /*6e20*/  LOP3.LUT P0, RZ, R3, 0x3, R70, 0x48, !PT ;  /* 0x0000000303ff7812 */ /* 0x000ff60007804846 */
[----:B------:R-:W-:Y:S02]  /*6e30*/  @!UPT UIADD3 URZ, UPT, UPT, URZ, URZ, URZ ;  /* 0x000000fffffff290 */ /* 0x000fe4000fffe0ff */
[----:B------:R-:W-:Y:S05]  /*6e40*/  @!P0 BRA `(.L_x_122) ;  /* 0x0000000000408947 */ /* 0x000fea0003800000 */
[----:B------:R-:W5:Y:S01]  /*6e50*/  LDCU.64 UR8, c[0x4][0x70] ;  /* 0x01000e00ff0877ac */ /* 0x000f620008000a00 */
[----:B------:R-:W-:Y:S01]  /*6e60*/  MOV R3, 0x0 ;  /* 0x0000000000037802 */ /* 0x000fe20000000f00 */
[----:B------:R-:W-:Y:S02]  /*6e70*/  HFMA2 R12, -RZ, RZ, 0, 5.9604644775390625e-08 ;  /* 0x00000001ff0c7431 */ /* 0x000fe400000001ff */
[----:B------:R-:W-:Y:S02]  /*6e80*/  IMAD.MOV.U32 R8, RZ, RZ, 0x192 ;  /* 0x00000192ff087424 */ /* 0x000fe400078e00ff */
[----:B------:R-:W-:Y:S01]  /*6e90*/  IMAD.MOV.U32 R13, RZ, RZ, RZ ;  /* 0x000000ffff0d7224 */ /* 0x000fe200078e00ff */
[----:B------:R-:W3:Y:S01]  /*6ea0*/  LDCU.64 UR6, c[0x4][0x78] ;  /* 0x01000f00ff0677ac */ /* 0x000ee20008000a00 */
[----:B--2---:R-:W2:Y:S01]  /*6eb0*/  LDC.64 R2, c[0x4][R3] ;  /* 0x0100000003027b82 */ /* 0x004ea20000000a00 */
[----:B------:R-:W4:Y:S01]  /*6ec0*/  LDCU.64 UR4, c[0x4][0x10] ;  /* 0x01000200ff0477ac */ /* 0x000f220008000a00 */
[----:B-----5:R-:W-:Y:S01]  /*6ed0*/  MOV R5, UR9 ;  /* 0x0000000900057c02 */ /* 0x020fe20008000f00 */
[----:B------:R-:W-:Y:S01]  /*6ee0*/  IMAD.U32 R4, RZ, RZ, UR8 ;  /* 0x00000008ff047e24 */ /* 0x000fe2000f8e00ff */
[----:B---3--:R-:W-:Y:S01]  /*6ef0*/  MOV R7, UR7 ;  /* 0x0000000700077c02 */ /* 0x008fe20008000f00 */
[----:B------:R-:W-:Y:S01]  /*6f00*/  IMAD.U32 R6, RZ, RZ, UR6 ;  /* 0x00000006ff067e24 */ /* 0x000fe2000f8e00ff */
[----:B----4-:R-:W-:Y:S01]  /*6f10*/  MOV R11, UR5 ;  /* 0x00000005000b7c02 */ /* 0x010fe20008000f00 */
[----:B------:R-:W-:Y:S02]  /*6f20*/  IMAD.U32 R10, RZ, RZ, UR4 ;  /* 0x00000004ff0a7e24 */ /* 0x000fe4000f8e00ff */
[----:B------:R-:W-:Y:S07]  /*6f30*/  LEPC R20, `(.L_x_122) ;  /* 0x000000001014794e */ /* 0x000fee0000000000 */
[----:B-12---:R-:W-:Y:S05]  /*6f40*/  CALL.ABS.NOINC R2 ;  /* 0x0000000002007343 */ /* 0x006fea0003c00000 */
.L_x_122:
[----:B------:R-:W-:Y:S01]  /*6f50*/  ISETP.NE.AND P0, PT, R74, RZ, PT ;  /* 0x000000ff4a00720c */ /* 0x000fe20003f05270 */
[----:B------:R-:W-:Y:S05]  /*6f60*/  WARPSYNC.ALL ;  /* 0x0000000000007948 */ /* 0x000fea0003800000 */
[----:B------:R-:W-:Y:S01]  /*6f70*/  R2UR UR4, R34 ;  /* 0x00000000220472ca */ /* 0x000fe200000e0000 */
[--C-:B----4-:R-:W-:Y:S01]  /*6f80*/  HADD2.F32 R20, -RZ, R40.reuse.H0_H0 ;  /* 0x20000028ff147230 */ /* 0x110fe20000004100 */
[----:B------:R-:W-:Y:S01]  /*6f90*/  MOV R81, UR43 ;  /* 0x0000002b00517c02 */ /* 0x000fe20008000f00 */
[----:B------:R-:W-:Y:S01]  /*6fa0*/  HADD2.F32 R36, -RZ, R40.H1_H1 ;  /* 0x30000028ff247230 */ /* 0x000fe20000004100 */
[----:B------:R-:W-:Y:S01]  /*6fb0*/  IADD3 R76, PT, PT, R76, 0xc0, RZ ;  /* 0x000000c04c4c7810 */ /* 0x000fe20007ffe0ff */
[--C-:B------:R-:W-:Y:S01]  /*6fc0*/  HADD2.F32 R21, -RZ, R41.reuse.H0_H0 ;  /* 0x20000029ff157230 */ /* 0x100fe20000004100 */
[----:B------:R-:W-:Y:S01]  /*6fd0*/  LEA R82, R81, R68, 0xb ;  /* 0x0000004451527211 */ /* 0x000fe200078e58ff */
[----:B------:R-:W-:Y:S01]  /*6fe0*/  HADD2.F32 R37, -RZ, R41.H1_H1 ;  /* 0x30000029ff257230 */ /* 0x000fe20000004100 */
[----:B------:R-:W-:Y:S01]  /*6ff0*/  LOP3.LUT R76, R76, 0xfefffff8, RZ, 0xc0, !PT ;  /* 0xfefffff84c4c7812 */ /* 0x000fe200078ec0ff */
[--C-:B-1----:R-:W-:Y:S01]  /*7000*/  HADD2.F32 R39, -RZ, R42.reuse.H0_H0 ;  /* 0x2000002aff277230 */ /* 0x102fe20000004100 */
[----:B------:R-:W-:Y:S01]  /*7010*/  LEA R85, R82, UR48, 0x1 ;  /* 0x0000003052557c11 */ /* 0x000fe2000f8e08ff */
[----:B------:R-:W-:Y:S01]  /*7020*/  HADD2.F32 R38, -RZ, R42.H1_H1 ;  /* 0x3000002aff267230 */ /* 0x000fe20000004100 */
[----:B------:R-:W-:Y:S01]  /*7030*/  BSSY.RECONVERGENT B0, `(.L_x_123) ;  /* 0x000004f000007945 */ /* 0x000fe20003800200 */
[----:B------:R-:W1:Y:S01]  /*7040*/  LDTM.x16 R4, tmem[UR4+0x10] ;  /* 0x00001004000479ee */ /* 0x000e620008240000 */
[----:B------:R-:W-:Y:S01]  /*7050*/  NOP ;  /* 0x0000000000007918 */ /* 0x000fe20000000000 */
[----:B-1----:R1:W-:Y:S01]  /*7060*/  SYNCS.ARRIVE.TRANS64.RED.A1T0 RZ, [R76+URZ], RZ ;  /* 0x000000ff4cff79a7 */ /* 0x0023e200081004ff */
[----:B------:R-:W-:Y:S01]  /*7070*/  IADD3 R84, PT, PT, R84, R85, RZ ;  /* 0x0000005554547210 */ /* 0x000fe20007ffe0ff */
[--C-:B------:R-:W-:Y:S02]  /*7080*/  HADD2.F32 R40, -RZ, R43.reuse.H0_H0 ;  /* 0x2000002bff287230 */ /* 0x100fe40000004100 */
[----:B------:R-:W-:Y:S02]  /*7090*/  HADD2.F32 R42, -RZ, R43.H1_H1 ;  /* 0x3000002bff2a7230 */ /* 0x000fe40000004100 */
        /* <DEDUP_REMOVED lines=8> */
[C---:B------:R-:W-:Y:S01]  /*7120*/  FMUL R4, R32.reuse, R4 ;  /* 0x0000000420047220 */ /* 0x040fe20000400000 */
[C---:B------:R-:W-:Y:S01]  /*7130*/  FMUL R5, R32.reuse, R5 ;  /* 0x0000000520057220 */ /* 0x040fe20000400000 */
[C---:B------:R-:W-:Y:S01]  /*7140*/  FMUL R6, R32.reuse, R6 ;  /* 0x0000000620067220 */ /* 0x040fe20000400000 */
[C---:B--23--:R-:W-:Y:S01]  /*7150*/  FMUL R0, R32.reuse, R7 ;  /* 0x0000000720007220 */ /* 0x04cfe20000400000 */
[C---:B------:R-:W-:Y:S01]  /*7160*/  FFMA R4, R35.reuse, R20, R4 ;  /* 0x0000001423047223 */ /* 0x040fe20000000004 */
[C---:B------:R-:W-:Y:S01]  /*7170*/  FMUL R2, R32.reuse, R8 ;  /* 0x0000000820027220 */ /* 0x040fe20000400000 */
        /* <DEDUP_REMOVED lines=20> */
[----:B------:R-:W-:Y:S01]  /*72c0*/  FFMA R15, R35, R46, R15 ;  /* 0x0000002e230f7223 */ /* 0x000fe2000000000f */
[----:B------:R-:W-:Y:S01]  /*72d0*/  FMUL R19, R32, R19 ;  /* 0x0000001320137220 */ /* 0x000fe20000400000 */
[----:B------:R-:W-:Y:S01]  /*72e0*/  F2FP.F16.F32.PACK_AB R64, R5, R4 ;  /* 0x000000040540723e */ /* 0x000fe200000000ff */
[C---:B------:R-:W-:Y:S01]  /*72f0*/  FFMA R12, R35.reuse, R45, R12 ;  /* 0x0000002d230c7223 */ /* 0x040fe2000000000c */
        /* <DEDUP_REMOVED lines=20> */
[----:B------:R-:W-:Y:S02]  /*7440*/  UIADD3 UR12, UP0, UPT, UR54, 0x680, URZ ;  /* 0x00000680360c7890 */ /* 0x000fe4000ff1e0ff */
[----:B------:R-:W-:Y:S02]  /*7450*/  ULEA UR4, UR43, UR48, 0xc ;  /* 0x000000302b047291 */ /* 0x000fe4000f8e60ff */
[----:B------:R-:W-:Y:S02]  /*7460*/  UIADD3 UR9, UPT, UPT, UR41, 0x10, URZ ;  /* 0x0000001029097890 */ /* 0x000fe4000fffe0ff */
[----:B------:R-:W-:Y:S02]  /*7470*/  UIADD3 UR8, UPT, UPT, UR4, 0x200, URZ ;  /* 0x0000020004087890 */ /* 0x000fe4000fffe0ff */
[----:B------:R-:W-:Y:S01]  /*7480*/  UIADD3.X UR13, UPT, UPT, URZ, UR55, URZ, UP0, !UPT ;  /* 0x00000037ff0d7290 */ /* 0x000fe200087fe4ff */
[----:B------:R-:W-:Y:S01]  /*7490*/  UMOV UR10, UR42 ;  /* 0x0000002a000a7c82 */ /* 0x000fe20008000000 */
[----:B------:R-:W-:Y:S01]  /*74a0*/  UMOV UR11, UR36 ;  /* 0x00000024000b7c82 */ /* 0x000fe20008000000 */
[----:B------:R-:W-:Y:S02]  /*74b0*/  UIADD3 UR5, UPT, UPT, UR41, 0x30, URZ ;  /* 0x0000003029057890 */ /* 0x000fe4000fffe0ff */
[----:B------:R-:W-:Y:S01]  /*74c0*/  UIADD3 UR4, UPT, UPT, UR4, 0xa00, URZ ;  /* 0x00000a0004047890 */ /* 0x000fe2000fffe0ff */
[----:B------:R-:W-:Y:S03]  /*74d0*/  UMOV UR6, UR42 ;  /* 0x0000002a00067c82 */ /* 0x000fe60008000000 */
[----:B------:R2:W-:Y:S01]  /*74e0*/  UTMASTG.3D [UR8], [UR12] ;  /* 0x000000080c0073b5 */ /* 0x0005e20008010000 */
[----:B------:R-:W-:Y:S04]  /*74f0*/  UMOV UR7, UR36 ;  /* 0x0000002400077c82 */ /* 0x000fe80008000000 */
[----:B------:R2:W-:Y:S02]  /*7500*/  UTMASTG.3D [UR4], [UR12] ;  /* 0x000000040c0073b5 */ /* 0x0005e40008010000 */
[----:B--2---:R0:W-:Y:S02]  /*7510*/  UTMACMDFLUSH ;  /* 0x00000000000079b7 */ /* 0x0041e40000000000 */
.L_x_124:
[----:B------:R-:W-:Y:S05]  /*7520*/  BSYNC.RECONVERGENT B0 ;  /* 0x0000000000007941 */ /* 0x000fea0003800200 */
.L_x_123:
[----:B------:R-:W-:Y:S01]  /*7530*/  UIADD3 UR43, UPT, UPT, UR43, 0x1, URZ ;  /* 0x000000012b2b7890 */ /* 0x000fe2000fffe0ff */
[----:B------:R-:W-:Y:S03]  /*7540*/  BSSY.RECONVERGENT B0, `(.L_x_125) ;  /* 0x0000008000007945 */ /* 0x000fe60003800200 */
[----:B------:R-:W-:Y:S04]  /*7550*/  UISETP.NE.AND UP0, UPT, UR43, 0x3, UPT ;  /* 0x000000032b00788c */ /* 0x000fe8000bf05270 */
[----:B------:R-:W-:Y:S02]  /*7560*/  UISETP.EQ.XOR UP1, UPT, UR40, 0x3, !UP0 ;  /* 0x000000032800788c */ /* 0x000fe4000c722a70 */
[----:B------:R-:W-:Y:S02]  /*7570*/  USEL UR56, UR43, URZ, UP0 ;  /* 0x000000ff2b387287 */ /* 0x000fe40008000000 */
[----:B------:R-:W-:Y:S04]  /*7580*/  USEL UR4, URZ, 0x1, !UP1 ;  /* 0x00000001ff047887 */ /* 0x000fe8000c800000 */
[----:B------:R-:W-:Y:S01]  /*7590*/  ULOP3.LUT UR51, UR51, UR4, URZ, 0x3c, !UPT ;  /* 0x0000000433337292 */ /* 0x000fe2000f8e3cff */
[----:B------:R-:W-:Y:S11]  /*75a0*/  @P0 BRA `(.L_x_126) ;  /* 0x0000000000040947 */ /* 0x000ff60003800000 */
[----:B------:R-:W-:Y:S04]  /*75b0*/  DEPBAR.LE SB0, 0x1 ;  /* 0x000080400000791a */ /* 0x000fe80000000000 */
.L_x_126:
[----:B------:R-:W-:Y:S05]  /*75c0*/  BSYNC.RECONVERGENT B0 ;  /* 0x0000000000007941 */ /* 0x000fea0003800200 */
.L_x_125:
[----:B------:R-:W-:Y:S01]  /*75d0*/  BAR.SYNC.DEFER_BLOCKING 0x1, 0x80 ;  /* 0x0042000000007b1d */ /* 0x000fe20000010000 */
[----:B------:R-:W-:Y:S01]  /*75e0*/  UISETP.NE.AND UP0, UPT, UR50, -0x2, UPT ;  /* 0xfffffffe3200788c */ /* 0x000fe2000bf05270 */
[----:B------:R-:W-:Y:S08]  /*75f0*/  IADD3 R0, PT, PT, R30, 0x1, RZ ;  /* 0x000000011e007810 */ /* 0x000ff00007ffe0ff */
[----:B------:R-:W-:Y:S05]  /*7600*/  BRA.U !UP0, `(.L_x_127) ;  /* 0x0000000108287547 */ /* 0x000fea000b800000 */
[----:B------:R-:W-:Y:S01]  /*7610*/  ISETP.NE.AND P0, PT, R79, RZ, PT ;  /* 0x000000ff4f00720c */ /* 0x000fe20003f05270 */
[----:B------:R-:W-:Y:S01]  /*7620*/  IMAD.U32 R3, RZ, RZ, UR49 ;  /* 0x00000031ff037e24 */ /* 0x000fe2000f8e00ff */
[----:B------:R-:W-:Y:S01]  /*7630*/  UIADD3 UR49, UPT, UPT, UR49, 0x1, URZ ;  /* 0x0000000131317890 */ /* 0x000fe2000fffe0ff */
[----:B------:R-:W-:Y:S03]  /*7640*/  IMAD.U32 R2, RZ, RZ, UR37 ;  /* 0x00000025ff027e24 */ /* 0x000fe6000f8e00ff */
[----:B------:R-:W-:Y:S04]  /*7650*/  UISETP.NE.AND UP0, UPT, UR49, 0x3, UPT ;  /* 0x000000033100788c */ /* 0x000fe8000bf05270 */
[----:B------:R-:W-:Y:S03]  /*7660*/  USEL UR49, UR49, URZ, UP0 ;  /* 0x000000ff31317287 */ /* 0x000fe60008000000 */
[----:B------:R-:W-:Y:S05]  /*7670*/  @P0 LEA R3, R3, UR48, 0x3 ;  /* 0x0000003003030c11 */ /* 0x000fea000f8e18ff */
[----:B------:R-:W-:Y:S05]  /*7680*/  @P0 VIADD R3, R3, 0x58 ;  /* 0x0000005803030836 */ /* 0x000fea0000000000 */
[----:B------:R-:W-:Y:S04]  /*7690*/  @P0 PRMT R2, R2, 0x654, R3 ;  /* 0x0000065402020816 */ /* 0x000fe80000000003 */
[----:B------:R2:W-:Y:S03]  /*76a0*/  @P0 SYNCS.ARRIVE.TRANS64.RED.A1T0 RZ, [R2+URZ], RZ ;  /* 0x000000ff02ff09a7 */ /* 0x0005e600081004ff */
.L_x_127:
[----:B------:R-:W-:Y:S01]  /*76b0*/  ISETP.NE.AND P2, PT, R75, RZ, PT ;  /* 0x000000ff4b00720c */ /* 0x000fe20003f45270 */
[----:B------:R-:W-:Y:S01]  /*76c0*/  UIADD3 UR50, UPT, UPT, UR50, 0x2, URZ ;  /* 0x0000000232327890 */ /* 0x000fe2000fffe0ff */
[----:B------:R-:W-:Y:S01]  /*76d0*/  ISETP.NE.AND P0, PT, R78, 0x2, PT ;  /* 0x000000024e00780c */ /* 0x000fe20003f05270 */
[----:B------:R-:W-:Y:S01]  /*76e0*/  IMAD.IADD R20, R29, 0x1, R58 ;  /* 0x000000011d147824 */ /* 0x000fe200078e023a */
[----:B------:R-:W-:Y:S01]  /*76f0*/  ISETP.NE.AND P1, PT, R0, 0x4, PT ;  /* 0x000000040000780c */ /* 0x000fe20003f25270 */
[----:B------:R-:W-:Y:S01]  /*7700*/  IMAD.IADD R21, R31, 0x1, R60 ;  /* 0x000000011f157824 */ /* 0x000fe200078e023c */
[----:B------:R-:W-:Y:S02]  /*7710*/  SEL R3, RZ, 0x1, P0 ;  /* 0x00000001ff037807 */ /* 0x000fe40000000000 */
[----:B--2---:R-:W-:Y:S02]  /*7720*/  SEL R2, RZ, 0x1, P1 ;  /* 0x00000001ff027807 */ /* 0x004fe40000800000 */
[----:B------:R-:W-:Y:S02]  /*7730*/  LOP3.LUT R72, R72, R3, RZ, 0x3c, !PT ;  /* 0x0000000348487212 */ /* 0x000fe400078e3cff */
[----:B------:R-:W-:Y:S02]  /*7740*/  LOP3.LUT R73, R73, R2, RZ, 0x3c, !PT ;  /* 0x0000000249497212 */ /* 0x000fe400078e3cff */
[----:B------:R-:W-:Y:S02]  /*7750*/  @P2 R2UR UR36, R71 ;  /* 0x00000000472422ca */ /* 0x000fe400000e0000 */
[----:B------:R-:W-:Y:S02]  /*7760*/  SEL R78, R78, RZ, P0 ;  /* 0x000000ff4e4e7207 */ /* 0x000fe40000000000 */
[----:B------:R-:W-:Y:S01]  /*7770*/  SEL R30, R0, RZ, P1 ;  /* 0x000000ff001e7207 */ /* 0x000fe20000800000 */
[----:B------:R-:W-:Y:S10]  /*7780*/  @P2 BRA `(.L_x_128) ;  /* 0xffffffdc00c82947 */ /* 0x000ff4000383ffff */
[----:B------:R-:W-:-:S09]  /*7790*/  UISETP.NE.AND UP0, UPT, UR53, URZ, UPT ;  /* 0x000000ff3500728c */ /* 0x000fd2000bf05270 */
[----:B------:R-:W-:Y:S05]  /*77a0*/  BRA.U !UP0, `(.L_x_129) ;  /* 0x0000000108487547 */ /* 0x000fea000b800000 */
[----:B------:R-:W2:Y:S02]  /*77b0*/  LDCU.64 UR4, c[0x0][0x890] ;  /* 0x00011200ff0477ac */ /* 0x000ea40008000a00 */
[----:B--2---:R-:W-:-:S04]  /*77c0*/  UISETP.NE.U32.AND UP0, UPT, UR4, URZ, UPT ;  /* 0x000000ff0400728c */ /* 0x004fc8000bf05070 */
[----:B------:R-:W-:-:S09]  /*77d0*/  UISETP.NE.AND.EX UP0, UPT, UR5, URZ, UPT, UP0 ;  /* 0x000000ff0500728c */ /* 0x000fd2000bf05300 */
[----:B------:R-:W-:Y:S05]  /*77e0*/  BRA.U UP0, `(.L_x_130) ;  /* 0x00000001000c7547 */ /* 0x000fea000b800000 */
[----:B------:R-:W-:-:S13]  /*77f0*/  FSETP.NEU.AND P0, PT, R35, RZ, PT ;  /* 0x000000ff2300720b */ /* 0x000fda0003f0d000 */
[----:B------:R-:W-:Y:S05]  /*7800*/  @!P0 EXIT ;  /* 0x000000000000894d */ /* 0x000fea0003800000 */
[----:B------:R-:W-:Y:S05]  /*7810*/  BRA `(.L_x_129) ;  /* 0x00000000002c7947 */ /* 0x000fea0003800000 */
.L_x_130:
[----:B------:R-:W-:Y:S01]  /*7820*/  ISETP.NE.AND P0, PT, R77, RZ, PT ;  /* 0x000000ff4d00720c */ /* 0x000fe20003f05270 */
[----:B------:R-:W-:-:S12]  /*7830*/  BSSY.RECONVERGENT B0, `(.L_x_129) ;  /* 0x0000009000007945 */ /* 0x000fd80003800200 */
[----:B------:R-:W-:Y:S05]  /*7840*/  @P0 BRA `(.L_x_131) ;  /* 0x0000000000140947 */ /* 0x000fea0003800000 */
[----:B------:R-:W2:Y:S02]  /*7850*/  LDCU.64 UR4, c[0x0][0x888] ;  /* 0x00011100ff0477ac */ /* 0x000ea40008000a00 */
[----:B--2---:R-:W-:-:S04]  /*7860*/  ISETP.NE.U32.AND P0, PT, RZ, UR4, PT ;  /* 0x00000004ff007c0c */ /* 0x004fc8000bf05070 */
[----:B------:R-:W-:-:S13]  /*7870*/  ISETP.NE.AND.EX P0, PT, RZ, UR5, PT, P0 ;  /* 0x00000005ff007c0c */ /* 0x000fda000bf05300 */
[----:B------:R-:W-:Y:S05]  /*7880*/  @!P0 EXIT ;  /* 0x000000000000894d */ /* 0x000fea0003800000 */
[----:B------:R-:W-:Y:S05]  /*7890*/  BRA `(.L_x_132) ;  /* 0x0000000000087947 */ /* 0x000fea0003800000 */
.L_x_131:
[----:B------:R-:W-:-:S13]  /*78a0*/  FSETP.NEU.AND P0, PT, R35, RZ, PT ;  /* 0x000000ff2300720b */ /* 0x000fda0003f0d000 */
[----:B------:R-:W-:Y:S05]  /*78b0*/  @!P0 EXIT ;  /* 0x000000000000894d */ /* 0x000fea0003800000 */
.L_x_132:
[----:B------:R-:W-:Y:S05]  /*78c0*/  BSYNC.RECONVERGENT B0 ;  /* 0x0000000000007941 */ /* 0x000fea0003800200 */
.L_x_129:
[----:B------:R-:W-:Y:S01]  /*78d0*/  ULEA UR4, UR49, UR48, 0x3 ;  /* 0x0000003031047291 */ /* 0x000fe2000f8e18ff */
[----:B------:R-:W-:-:S04]  /*78e0*/  DEPBAR.LE SB0, 0x0 ;  /* 0x000080000000791a */ /* 0x000fc80000000000 */
[----:B------:R-:W-:-:S04]  /*78f0*/  UIADD3 UR4, UPT, UPT, UR4, 0x58, URZ ;  /* 0x0000005804047890 */ /* 0x000fc8000fffe0ff */
[----:B------:R-:W-:-:S09]  /*7900*/  UPRMT UR4, UR37, 0x654, UR4 ;  /* 0x0000065425047896 */ /* 0x000fd20008000004 */
[----:B------:R-:W-:Y:S01]  /*7910*/  SYNCS.ARRIVE.TRANS64.RED.A1T0 RZ, [UR4], RZ ;  /* 0x000000ffffff79a7 */ /* 0x000fe20008100404 */
[----:B------:R-:W-:Y:S05]  /*7920*/  EXIT ;  /* 0x000000000000794d */ /* 0x000fea0003800000 */
.L_x_24:
[----:B--2---:R2:W4:Y:S02]  /*7930*/  SYNCS.PHASECHK.TRANS64.TRYWAIT P0, [R3+URZ+0xf0], R2 ;  /* 0x0000f002030075a7 */ /* 0x00452400080011ff */
[----:B----4-:R-:W-:Y:S05]  /*7940*/  @!P0 NANOSLEEP.SYNCS 0x989680 ;  /* 0x009896800000895d */ /* 0x010fea0003900000 */
[----:B------:R-:W4:Y:S02]  /*7950*/  @!P0 SYNCS.PHASECHK.TRANS64 P0, [R3+URZ+0xf0], R2 ;  /* 0x0000f002030085a7 */ /* 0x000f2400080010ff */
[----:B----4-:R-:W-:Y:S05]  /*7960*/  @!P0 BRA `(.L_x_24) ;  /* 0xfffffffc00f08947 */ /* 0x010fea000383ffff */
[----:B------:R-:W-:Y:S05]  /*7970*/  BRA `(.L_x_133) ;  /* 0xffffff9c00a07947 */ /* 0x000fea000383ffff */
.L_x_27:
[----:B-1----:R-:W-:-:S07]  /*7980*/  MOV R2, UR33 ;  /* 0x0000002100027c02 */ /* 0x002fce0008000f00 */
.L_x_134:
[----:B-1----:R1:W2:Y:S02]  /*7990*/  SYNCS.PHASECHK.TRANS64.TRYWAIT P0, [R2+URZ+0x20], R5 ;  /* 0x00002005020075a7 */ /* 0x0022a400080011ff */
[----:B--2---:R-:W-:Y:S05]  /*79a0*/  @!P0 NANOSLEEP.SYNCS 0x989680 ;  /* 0x009896800000895d */ /* 0x004fea0003900000 */
[----:B------:R-:W2:Y:S02]  /*79b0*/  @!P0 SYNCS.PHASECHK.TRANS64 P0, [R2+URZ+0x20], R5 ;  /* 0x00002005020085a7 */ /* 0x000ea400080010ff */
[----:B--2---:R-:W-:Y:S05]  /*79c0*/  @!P0 BRA `(.L_x_134) ;  /* 0xfffffffc00f08947 */ /* 0x004fea000383ffff */
[----:B------:R-:W-:Y:S05]  /*79d0*/  BRA `(.L_x_26) ;  /* 0xffffffa000087947 */ /* 0x000fea000383ffff */
.L_x_34:
[----:B-1----:R-:W-:-:S07]  /*79e0*/  MOV R2, UR33 ;  /* 0x0000002100027c02 */ /* 0x002fce0008000f00 */
.L_x_135:
[----:B-1----:R1:W2:Y:S02]  /*79f0*/  SYNCS.PHASECHK.TRANS64.TRYWAIT P0, [R2+URZ+0x20], R5 ;  /* 0x00002005020075a7 */ /* 0x0022a400080011ff */
[----:B--2---:R-:W-:Y:S05]  /*7a00*/  @!P0 NANOSLEEP.SYNCS 0x989680 ;  /* 0x009896800000895d */ /* 0x004fea0003900000 */
[----:B------:R-:W2:Y:S02]  /*7a10*/  @!P0 SYNCS.PHASECHK.TRANS64 P0, [R2+URZ+0x20], R5 ;  /* 0x00002005020085a7 */ /* 0x000ea400080010ff */
[----:B--2---:R-:W-:Y:S05]  /*7a20*/  @!P0 BRA `(.L_x_135) ;  /* 0xfffffffc00f08947 */ /* 0x004fea000383ffff */
[----:B------:R-:W-:Y:S05]  /*7a30*/  BRA `(.L_x_33) ;  /* 0xffffffa000f47947 */ /* 0x000fea000383ffff */
.L_x_39:
[----:B-1----:R1:W2:Y:S02]  /*7a40*/  SYNCS.PHASECHK.TRANS64.TRYWAIT P0, [R2+URZ+0x80], R3 ;  /* 0x00008003020075a7 */ /* 0x0022a400080011ff */
[----:B--2---:R-:W-:Y:S05]  /*7a50*/  @!P0 NANOSLEEP.SYNCS 0x989680 ;  /* 0x009896800000895d */ /* 0x004fea0003900000 */
[----:B------:R-:W2:Y:S02]  /*7a60*/  @!P0 SYNCS.PHASECHK.TRANS64 P0, [R2+URZ+0x80], R3 ;  /* 0x00008003020085a7 */ /* 0x000ea400080010ff */
[----:B--2---:R-:W-:Y:S05]  /*7a70*/  @!P0 BRA `(.L_x_39) ;  /* 0xfffffffc00f08947 */ /* 0x004fea000383ffff */
[----:B------:R-:W-:Y:S05]  /*7a80*/  BRA `(.L_x_136) ;  /* 0xffffffa400c07947 */ /* 0x000fea000383ffff */
.L_x_43:
[----:B---3--:R-:W-:-:S07]  /*7a90*/  MOV R0, UR5 ;  /* 0x0000000500007c02 */ /* 0x008fce0008000f00 */
.L_x_137:
[----:B-1----:R1:W2:Y:S02]  /*7aa0*/  SYNCS.PHASECHK.TRANS64.TRYWAIT P0, [R0+URZ], R3 ;  /* 0x00000003000075a7 */ /* 0x0022a400080011ff */
[----:B--2---:R-:W-:Y:S05]  /*7ab0*/  @!P0 NANOSLEEP.SYNCS 0x989680 ;  /* 0x009896800000895d */ /* 0x004fea0003900000 */
[----:B------:R-:W2:Y:S02]  /*7ac0*/  @!P0 SYNCS.PHASECHK.TRANS64 P0, [R0+URZ], R3 ;  /* 0x00000003000085a7 */ /* 0x000ea400080010ff */
[----:B--2---:R-:W-:Y:S05]  /*7ad0*/  @!P0 BRA `(.L_x_137) ;  /* 0xfffffffc00f08947 */ /* 0x004fea000383ffff */
[----:B------:R-:W-:Y:S05]  /*7ae0*/  BRA `(.L_x_138) ;  /* 0xffffffac00307947 */ /* 0x000fea000383ffff */
.L_x_44:
[----:B---3--:R-:W-:-:S07]  /*7af0*/  MOV R0, UR5 ;  /* 0x0000000500007c02 */ /* 0x008fce0008000f00 */
.L_x_139:
[----:B-1----:R1:W2:Y:S02]  /*7b00*/  SYNCS.PHASECHK.TRANS64.TRYWAIT P0, [R0+URZ], R3 ;  /* 0x00000003000075a7 */ /* 0x0022a400080011ff */
[----:B--2---:R-:W-:Y:S05]  /*7b10*/  @!P0 NANOSLEEP.SYNCS 0x989680 ;  /* 0x009896800000895d */ /* 0x004fea0003900000 */
[----:B------:R-:W2:Y:S02]  /*7b20*/  @!P0 SYNCS.PHASECHK.TRANS64 P0, [R0+URZ], R3 ;  /* 0x00000003000085a7 */ /* 0x000ea400080010ff */
[----:B--2---:R-:W-:Y:S05]  /*7b30*/  @!P0 BRA `(.L_x_139) ;  /* 0xfffffffc00f08947 */ /* 0x004fea000383ffff */
[----:B------:R-:W-:Y:S05]  /*7b40*/  BRA `(.L_x_140) ;  /* 0xffffffac003c7947 */ /* 0x000fea000383ffff */
.L_x_45:
[----:B---3--:R-:W-:-:S07]  /*7b50*/  MOV R0, UR5 ;  /* 0x0000000500007c02 */ /* 0x008fce0008000f00 */
.L_x_141:
[----:B-1----:R1:W2:Y:S02]  /*7b60*/  SYNCS.PHASECHK.TRANS64.TRYWAIT P0, [R0+URZ], R3 ;  /* 0x00000003000075a7 */ /* 0x0022a400080011ff */
[----:B--2---:R-:W-:Y:S05]  /*7b70*/  @!P0 NANOSLEEP.SYNCS 0x989680 ;  /* 0x009896800000895d */ /* 0x004fea0003900000 */
[----:B------:R-:W2:Y:S02]  /*7b80*/  @!P0 SYNCS.PHASECHK.TRANS64 P0, [R0+URZ], R3 ;  /* 0x00000003000085a7 */ /* 0x000ea400080010ff */
[----:B--2---:R-:W-:Y:S05]  /*7b90*/  @!P0 BRA `(.L_x_141) ;  /* 0xfffffffc00f08947 */ /* 0x004fea000383ffff */
[----:B------:R-:W-:Y:S05]  /*7ba0*/  BRA `(.L_x_142) ;  /* 0xffffffac00487947 */ /* 0x000fea000383ffff */
.L_x_48:
[----:B-1----:R1:W2:Y:S02]  /*7bb0*/  SYNCS.PHASECHK.TRANS64.TRYWAIT P0, [R0+URZ+0xe0], R5 ;  /* 0x0000e005000075a7 */ /* 0x0022a400080011ff */
[----:B--2---:R-:W-:Y:S05]  /*7bc0*/  @!P0 NANOSLEEP.SYNCS 0x989680 ;  /* 0x009896800000895d */ /* 0x004fea0003900000 */
[----:B------:R-:W2:Y:S02]  /*7bd0*/  @!P0 SYNCS.PHASECHK.TRANS64 P0, [R0+URZ+0xe0], R5 ;  /* 0x0000e005000085a7 */ /* 0x000ea400080010ff */
[----:B--2---:R-:W-:Y:S05]  /*7be0*/  @!P0 BRA `(.L_x_48) ;  /* 0xfffffffc00f08947 */ /* 0x004fea000383ffff */
[----:B------:R-:W-:Y:S05]  /*7bf0*/  BRA `(.L_x_143) ;  /* 0xffffffac00a87947 */ /* 0x000fea000383ffff */
.L_x_49:
[----:B------:R-:W-:-:S07]  /*7c00*/  MOV R0, UR5 ;  /* 0x0000000500007c02 */ /* 0x000fce0008000f00 */
.L_x_144:
[----:B-1----:R1:W2:Y:S02]  /*7c10*/  SYNCS.PHASECHK.TRANS64.TRYWAIT P0, [R0+URZ+0x90], R7 ;  /* 0x00009007000075a7 */ /* 0x0022a400080011ff */
[----:B--2---:R-:W-:Y:S05]  /*7c20*/  @!P0 NANOSLEEP.SYNCS 0x989680 ;  /* 0x009896800000895d */ /* 0x004fea0003900000 */
[----:B------:R-:W2:Y:S02]  /*7c30*/  @!P0 SYNCS.PHASECHK.TRANS64 P0, [R0+URZ+0x90], R7 ;  /* 0x00009007000085a7 */ /* 0x000ea400080010ff */
[----:B--2---:R-:W-:Y:S05]  /*7c40*/  @!P0 BRA `(.L_x_144) ;  /* 0xfffffffc00f08947 */ /* 0x004fea000383ffff */
[----:B------:R-:W-:Y:S05]  /*7c50*/  BRA `(.L_x_145) ;  /* 0xffffffac00b87947 */ /* 0x000fea000383ffff */
.L_x_50:
[----:B-1----:R1:W2:Y:S02]  /*7c60*/  SYNCS.PHASECHK.TRANS64.TRYWAIT P1, [R0+URZ+0x80], R5 ;  /* 0x00008005000075a7 */ /* 0x0022a400080211ff */
[----:B--2---:R-:W-:Y:S05]  /*7c70*/  @!P1 NANOSLEEP.SYNCS 0x989680 ;  /* 0x009896800000995d */ /* 0x004fea0003900000 */
[----:B------:R-:W2:Y:S02]  /*7c80*/  @!P1 SYNCS.PHASECHK.TRANS64 P1, [R0+URZ+0x80], R5 ;  /* 0x00008005000095a7 */ /* 0x000ea400080210ff */
[----:B--2---:R-:W-:Y:S05]  /*7c90*/  @!P1 BRA `(.L_x_50) ;  /* 0xfffffffc00f09947 */ /* 0x004fea000383ffff */
[----:B------:R-:W-:Y:S05]  /*7ca0*/  BRA `(.L_x_146) ;  /* 0xffffffac00e87947 */ /* 0x000fea000383ffff */
.L_x_53:
[----:B------:R-:W-:-:S07]  /*7cb0*/  MOV R0, UR5 ;  /* 0x0000000500007c02 */ /* 0x000fce0008000f00 */
.L_x_147:
[----:B-1----:R1:W2:Y:S02]  /*7cc0*/  SYNCS.PHASECHK.TRANS64.TRYWAIT P0, [R0+URZ+0x90], R3 ;  /* 0x00009003000075a7 */ /* 0x0022a400080011ff */
[----:B--2---:R-:W-:Y:S05]  /*7cd0*/  @!P0 NANOSLEEP.SYNCS 0x989680 ;  /* 0x009896800000895d */ /* 0x004fea0003900000 */
[----:B------:R-:W2:Y:S02]  /*7ce0*/  @!P0 SYNCS.PHASECHK.TRANS64 P0, [R0+URZ+0x90], R3 ;  /* 0x00009003000085a7 */ /* 0x000ea400080010ff */
[----:B--2---:R-:W-:Y:S05]  /*7cf0*/  @!P0 BRA `(.L_x_147) ;  /* 0xfffffffc00f08947 */ /* 0x004fea000383ffff */
[----:B------:R-:W-:Y:S05]  /*7d00*/  BRA `(.L_x_52) ;  /* 0xffffffb0003c7947 */ /* 0x000fea000383ffff */
.L_x_62:
[----:B-1----:R-:W-:-:S04]  /*7d10*/  MOV R4, UR6 ;  /* 0x0000000600047c02 */ /* 0x002fc80008000f00 */
[----:B------:R1:W2:Y:S03]  /*7d20*/  SYNCS.PHASECHK.TRANS64.TRYWAIT P0, [R4+URZ+0x8], R5 ;  /* 0x00000805040075a7 */ /* 0x0002a600080011ff */
[----:B--2---:R-:W-:Y:S05]  /*7d30*/  @!P0 NANOSLEEP.SYNCS 0x989680 ;  /* 0x009896800000895d */ /* 0x004fea0003900000 */
[----:B------:R-:W2:Y:S02]  /*7d40*/  @!P0 SYNCS.PHASECHK.TRANS64 P0, [R4+URZ+0x8], R5 ;  /* 0x00000805040085a7 */ /* 0x000ea400080010ff */
[----:B--2---:R-:W-:Y:S05]  /*7d50*/  @!P0 BRA `(.L_x_62) ;  /* 0xfffffffc00ec8947 */ /* 0x004fea000383ffff */
[----:B------:R-:W-:Y:S05]  /*7d60*/  BRA `(.L_x_61) ;  /* 0xffffffb000f07947 */ /* 0x000fea000383ffff */
.L_x_64:
[----:B------:R-:W-:Y:S01]  /*7d70*/  BSSY B0, `(.L_x_148) ;  /* 0x0000006000007945 */ /* 0x000fe20003800000 */
[----:B------:R-:W-:-:S07]  /*7d80*/  MOV R15, 0xffffffff ;  /* 0xffffffff000f7802 */ /* 0x000fce0000000f00 */
[----:B-1---5:R-:W-:Y:S05]  /*7d90*/  WARPSYNC.COLLECTIVE R15, `(.L_x_149) ;  /* 0x000000000f0c7348 */ /* 0x022fea0003c00000 */
[----:B------:R-:W-:Y:S02]  /*7da0*/  ELECT P6, UR79, PT ;  /* 0x00000000004f782f */ /* 0x000fe400038c0000 */
[----:B------:R-:W-:Y:S01]  /*7db0*/  MOV R14, UR79 ;  /* 0x0000004f000e7c02 */ /* 0x000fe20008000f00 */
[----:B-1---5:R-:W-:Y:S10]  /*7dc0*/  ENDCOLLECTIVE ;  /* 0x000000000000791b */ /* 0x022ff40003800000 */
.L_x_149:
[----:B------:R-:W-:Y:S05]  /*7dd0*/  BSYNC B0 ;  /* 0x0000000000007941 */ /* 0x000fea0003800000 */
.L_x_148:
[----:B------:R-:W-:Y:S05]  /*7de0*/  BRA `(.L_x_150) ;  /* 0xffffffb400207947 */ /* 0x000fea000383ffff */
.L_x_66:
[----:B-1----:R-:W-:-:S04]  /*7df0*/  MOV R2, UR6 ;  /* 0x0000000600027c02 */ /* 0x002fc80008000f00 */
[----:B------:R1:W2:Y:S03]  /*7e00*/  SYNCS.PHASECHK.TRANS64.TRYWAIT P0, [R2+URZ+0x8], R3 ;  /* 0x00000803020075a7 */ /* 0x0002a600080011ff */
[----:B--2---:R-:W-:Y:S05]  /*7e10*/  @!P0 NANOSLEEP.SYNCS 0x989680 ;  /* 0x009896800000895d */ /* 0x004fea0003900000 */
[----:B------:R-:W2:Y:S02]  /*7e20*/  @!P0 SYNCS.PHASECHK.TRANS64 P0, [R2+URZ+0x8], R3 ;  /* 0x00000803020085a7 */ /* 0x000ea400080010ff */
[----:B--2---:R-:W-:Y:S05]  /*7e30*/  @!P0 BRA `(.L_x_66) ;  /* 0xfffffffc00ec8947 */ /* 0x004fea000383ffff */
[----:B------:R-:W-:Y:S05]  /*7e40*/  BRA `(.L_x_65) ;  /* 0xffffffb400247947 */ /* 0x000fea000383ffff */
.L_x_67:
[----:B-1----:R1:W2:Y:S02]  /*7e50*/  SYNCS.PHASECHK.TRANS64.TRYWAIT P0, [R0+URZ+0x80], R5 ;  /* 0x00008005000075a7 */ /* 0x0022a400080011ff */
[----:B--2---:R-:W-:Y:S05]  /*7e60*/  @!P0 NANOSLEEP.SYNCS 0x989680 ;  /* 0x009896800000895d */ /* 0x004fea0003900000 */
[----:B------:R-:W2:Y:S02]  /*7e70*/  @!P0 SYNCS.PHASECHK.TRANS64 P0, [R0+URZ+0x80], R5 ;  /* 0x00008005000085a7 */ /* 0x000ea400080010ff */
[----:B--2---:R-:W-:Y:S05]  /*7e80*/  @!P0 BRA `(.L_x_67) ;  /* 0xfffffffc00f08947 */ /* 0x004fea000383ffff */
[----:B------:R-:W-:Y:S05]  /*7e90*/  BRA `(.L_x_151) ;  /* 0xffffffb800307947 */ /* 0x000fea000383ffff */
.L_x_69:
[----:B------:R-:W-:-:S07]  /*7ea0*/  MOV R0, UR8 ;  /* 0x0000000800007c02 */ /* 0x000fce0008000f00 */
.L_x_152:
[----:B-1----:R1:W2:Y:S02]  /*7eb0*/  SYNCS.PHASECHK.TRANS64.TRYWAIT P0, [R0+URZ+0xc0], R5 ;  /* 0x0000c005000075a7 */ /* 0x0022a400080011ff */
[----:B--2---:R-:W-:Y:S05]  /*7ec0*/  @!P0 NANOSLEEP.SYNCS 0x989680 ;  /* 0x009896800000895d */ /* 0x004fea0003900000 */
[----:B------:R-:W2:Y:S02]  /*7ed0*/  @!P0 SYNCS.PHASECHK.TRANS64 P0, [R0+URZ+0xc0], R5 ;  /* 0x0000c005000085a7 */ /* 0x000ea400080010ff */
[----:B--2---:R-:W-:Y:S05]  /*7ee0*/  @!P0 BRA `(.L_x_152) ;  /* 0xfffffffc00f08947 */ /* 0x004fea000383ffff */
[----:B------:R-:W-:Y:S05]  /*7ef0*/  BRA `(.L_x_153) ;  /* 0xffffffb8007c7947 */ /* 0x000fea000383ffff */
.L_x_72:
[----:B------:R-:W-:Y:S07]  /*7f00*/  MOV R0, UR14 ;  /* 0x0000000e00007c02 */ /* 0x000fee0008000f00 */
.L_x_154:
[----:B-1----:R1:W2:Y:S02]  /*7f10*/  SYNCS.PHASECHK.TRANS64.TRYWAIT P0, [R0+URZ], R5 ;  /* 0x00000005000075a7 */ /* 0x0022a400080011ff */
[----:B--2---:R-:W-:Y:S05]  /*7f20*/  @!P0 NANOSLEEP.SYNCS 0x989680 ;  /* 0x009896800000895d */ /* 0x004fea0003900000 */
[----:B------:R-:W2:Y:S02]  /*7f30*/  @!P0 SYNCS.PHASECHK.TRANS64 P0, [R0+URZ], R5 ;  /* 0x00000005000085a7 */ /* 0x000ea400080010ff */
[----:B--2---:R-:W-:Y:S05]  /*7f40*/  @!P0 BRA `(.L_x_154) ;  /* 0xfffffffc00f08947 */ /* 0x004fea000383ffff */
[----:B------:R-:W-:Y:S05]  /*7f50*/  BRA `(.L_x_71) ;  /* 0xffffffb800907947 */ /* 0x000fea000383ffff */
.L_x_76:
[----:B-1----:R-:W-:-:S07]  /*7f60*/  MOV R0, UR8 ;  /* 0x0000000800007c02 */ /* 0x002fce0008000f00 */
.L_x_155:
[----:B-1----:R1:W2:Y:S02]  /*7f70*/  SYNCS.PHASECHK.TRANS64.TRYWAIT P0, [R0+URZ], R3 ;  /* 0x00000003000075a7 */ /* 0x0022a400080011ff */
[----:B--2---:R-:W-:Y:S05]  /*7f80*/  @!P0 NANOSLEEP.SYNCS 0x989680 ;  /* 0x009896800000895d */ /* 0x004fea0003900000 */
[----:B------:R-:W2:Y:S02]  /*7f90*/  @!P0 SYNCS.PHASECHK.TRANS64 P0, [R0+URZ], R3 ;  /* 0x00000003000085a7 */ /* 0x000ea400080010ff */
[----:B--2---:R-:W-:Y:S05]  /*7fa0*/  @!P0 BRA `(.L_x_155) ;  /* 0xfffffffc00f08947 */ /* 0x004fea000383ffff */
[----:B------:R-:W-:Y:S05]  /*7fb0*/  BRA `(.L_x_156) ;  /* 0xffffffbc00d47947 */ /* 0x000fea000383ffff */
.L_x_77:
[----:B------:R-:W-:-:S07]  /*7fc0*/  MOV R0, UR8 ;  /* 0x0000000800007c02 */ /* 0x000fce0008000f00 */
.L_x_157:
[----:B-1----:R1:W2:Y:S02]  /*7fd0*/  SYNCS.PHASECHK.TRANS64.TRYWAIT P0, [R0+URZ], R3 ;  /* 0x00000003000075a7 */ /* 0x0022a400080011ff */
[----:B--2---:R-:W-:Y:S05]  /*7fe0*/  @!P0 NANOSLEEP.SYNCS 0x989680 ;  /* 0x009896800000895d */ /* 0x004fea0003900000 */
[----:B------:R-:W2:Y:S02]  /*7ff0*/  @!P0 SYNCS.PHASECHK.TRANS64 P0, [R0+URZ], R3 ;  /* 0x00000003000085a7 */ /* 0x000ea400080010ff */
[----:B--2---:R-:W-:Y:S05]  /*8000*/  @!P0 BRA `(.L_x_157) ;  /* 0xfffffffc00f08947 */ /* 0x004fea000383ffff */
[----:B------:R-:W-:Y:S05]  /*8010*/  BRA `(.L_x_158) ;  /* 0xffffffbc00e07947 */ /* 0x000fea000383ffff */
.L_x_78:
[----:B------:R-:W-:-:S07]  /*8020*/  MOV R0, UR8 ;  /* 0x0000000800007c02 */ /* 0x000fce0008000f00 */
.L_x_159:
[----:B-1----:R1:W2:Y:S02]  /*8030*/  SYNCS.PHASECHK.TRANS64.TRYWAIT P0, [R0+URZ], R3 ;  /* 0x00000003000075a7 */ /* 0x0022a400080011ff */
[----:B--2---:R-:W-:Y:S05]  /*8040*/  @!P0 NANOSLEEP.SYNCS 0x989680 ;  /* 0x009896800000895d */ /* 0x004fea0003900000 */
[----:B------:R-:W2:Y:S02]  /*8050*/  @!P0 SYNCS.PHASECHK.TRANS64 P0, [R0+URZ], R3 ;  /* 0x00000003000085a7 */ /* 0x000ea400080010ff */
[----:B--2---:R-:W-:Y:S05]  /*8060*/  @!P0 BRA `(.L_x_159) ;  /* 0xfffffffc00f08947 */ /* 0x004fea000383ffff */
[----:B------:R-:W-:Y:S05]  /*8070*/  BRA `(.L_x_160) ;  /* 0xffffffbc00ec7947 */ /* 0x000fea000383ffff */
.L_x_81:
[----:B------:R-:W-:-:S07]  /*8080*/  MOV R0, UR7 ;  /* 0x0000000700007c02 */ /* 0x000fce0008000f00 */
.L_x_161:
[----:B-1----:R1:W2:Y:S02]  /*8090*/  SYNCS.PHASECHK.TRANS64.TRYWAIT P1, [R0+URZ+0x100], R3 ;  /* 0x00010003000075a7 */ /* 0x0022a400080211ff */
[----:B--2---:R-:W-:Y:S05]  /*80a0*/  @!P1 NANOSLEEP.SYNCS 0x989680 ;  /* 0x009896800000995d */ /* 0x004fea0003900000 */
[----:B------:R-:W2:Y:S02]  /*80b0*/  @!P1 SYNCS.PHASECHK.TRANS64 P1, [R0+URZ+0x100], R3 ;  /* 0x00010003000095a7 */ /* 0x000ea400080210ff */
[----:B--2---:R-:W-:Y:S05]  /*80c0*/  @!P1 BRA `(.L_x_161) ;  /* 0xfffffffc00f09947 */ /* 0x004fea000383ffff */
[----:B------:R-:W-:Y:S05]  /*80d0*/  BRA `(.L_x_162) ;  /* 0xffffffc000387947 */ /* 0x000fea000383ffff */
.L_x_86:
[----:B--2---:R2:W4:Y:S02]  /*80e0*/  SYNCS.PHASECHK.TRANS64.TRYWAIT P0, [R0+URZ+0x80], R3 ;  /* 0x00008003000075a7 */ /* 0x00452400080011ff */
[----:B----4-:R-:W-:Y:S05]  /*80f0*/  @!P0 NANOSLEEP.SYNCS 0x989680 ;  /* 0x009896800000895d */ /* 0x010fea0003900000 */
[----:B------:R-:W4:Y:S02]  /*8100*/  @!P0 SYNCS.PHASECHK.TRANS64 P0, [R0+URZ+0x80], R3 ;  /* 0x00008003000085a7 */ /* 0x000f2400080010ff */
[----:B----4-:R-:W-:Y:S05]  /*8110*/  @!P0 BRA `(.L_x_86) ;  /* 0xfffffffc00f08947 */ /* 0x010fea000383ffff */
[----:B------:R-:W-:Y:S05]  /*8120*/  BRA `(.L_x_163) ;  /* 0xffffffc4003c7947 */ /* 0x000fea000383ffff */
.L_x_89:
[----:B------:R-:W-:Y:S07]  /*8130*/  MOV R0, UR6 ;  /* 0x0000000600007c02 */ /* 0x000fee0008000f00 */
.L_x_164:
[----:B--2---:R2:W4:Y:S02]  /*8140*/  SYNCS.PHASECHK.TRANS64.TRYWAIT P0, [R0+URZ+0x78], R3 ;  /* 0x00007803000075a7 */ /* 0x00452400080011ff */
[----:B----4-:R-:W-:Y:S05]  /*8150*/  @!P0 NANOSLEEP.SYNCS 0x989680 ;  /* 0x009896800000895d */ /* 0x010fea0003900000 */
[----:B------:R-:W4:Y:S02]  /*8160*/  @!P0 SYNCS.PHASECHK.TRANS64 P0, [R0+URZ+0x78], R3 ;  /* 0x00007803000085a7 */ /* 0x000f2400080010ff */
[----:B----4-:R-:W-:Y:S05]  /*8170*/  @!P0 BRA `(.L_x_164) ;  /* 0xfffffffc00f08947 */ /* 0x010fea000383ffff */
[----:B------:R-:W-:Y:S05]  /*8180*/  BRA `(.L_x_88) ;  /* 0xffffffc8001c7947 */ /* 0x000fea000383ffff */
.L_x_92:
[----:B------:R-:W-:Y:S07]  /*8190*/  MOV R0, UR15 ;  /* 0x0000000f00007c02 */ /* 0x000fee0008000f00 */
.L_x_165:
[----:B-1----:R1:W2:Y:S02]  /*81a0*/  SYNCS.PHASECHK.TRANS64.TRYWAIT P0, [R0+URZ+0x58], R3 ;  /* 0x00005803000075a7 */ /* 0x0022a400080011ff */
[----:B--2---:R-:W-:Y:S05]  /*81b0*/  @!P0 NANOSLEEP.SYNCS 0x989680 ;  /* 0x009896800000895d */ /* 0x004fea0003900000 */
[----:B------:R-:W2:Y:S02]  /*81c0*/  @!P0 SYNCS.PHASECHK.TRANS64 P0, [R0+URZ+0x58], R3 ;  /* 0x00005803000085a7 */ /* 0x000ea400080010ff */
[----:B--2---:R-:W-:Y:S05]  /*81d0*/  @!P0 BRA `(.L_x_165) ;  /* 0xfffffffc00f08947 */ /* 0x004fea000383ffff */
[----:B------:R-:W-:Y:S05]  /*81e0*/  BRA `(.L_x_166) ;  /* 0xffffffc800947947 */ /* 0x000fea000383ffff */
.L_x_93:
[----:B------:R-:W-:Y:S07]  /*81f0*/  MOV R3, UR13 ;  /* 0x0000000d00037c02 */ /* 0x000fee0008000f00 */
.L_x_167:
[----:B-1----:R1:W2:Y:S02]  /*8200*/  SYNCS.PHASECHK.TRANS64.TRYWAIT P0, [R3+URZ+0x58], R12 ;  /* 0x0000580c030075a7 */ /* 0x0022a400080011ff */
[----:B--2---:R-:W-:Y:S05]  /*8210*/  @!P0 NANOSLEEP.SYNCS 0x989680 ;  /* 0x009896800000895d */ /* 0x004fea0003900000 */
[----:B------:R-:W2:Y:S02]  /*8220*/  @!P0 SYNCS.PHASECHK.TRANS64 P0, [R3+URZ+0x58], R12 ;  /* 0x0000580c030085a7 */ /* 0x000ea400080010ff */
[----:B--2---:R-:W-:Y:S05]  /*8230*/  @!P0 BRA `(.L_x_167) ;  /* 0xfffffffc00f08947 */ /* 0x004fea000383ffff */
[----:B------:R-:W-:Y:S05]  /*8240*/  BRA `(.L_x_168) ;  /* 0xffffffcc00507947 */ /* 0x000fea000383ffff */
.L_x_95:
[----:B------:R-:W-:-:S07]  /*8250*/  MOV R0, UR4 ;  /* 0x0000000400007c02 */ /* 0x000fce0008000f00 */
.L_x_169:
[----:B-1----:R1:W4:Y:S02]  /*8260*/  SYNCS.PHASECHK.TRANS64.TRYWAIT P0, [R0+URZ], R3 ;  /* 0x00000003000075a7 */ /* 0x00232400080011ff */
[----:B----4-:R-:W-:Y:S05]  /*8270*/  @!P0 NANOSLEEP.SYNCS 0x989680 ;  /* 0x009896800000895d */ /* 0x010fea0003900000 */
[----:B------:R-:W4:Y:S02]  /*8280*/  @!P0 SYNCS.PHASECHK.TRANS64 P0, [R0+URZ], R3 ;  /* 0x00000003000085a7 */ /* 0x000f2400080010ff */
[----:B----4-:R-:W-:Y:S05]  /*8290*/  @!P0 BRA `(.L_x_169) ;  /* 0xfffffffc00f08947 */ /* 0x010fea000383ffff */
[----:B------:R-:W-:Y:S05]  /*82a0*/  BRA `(.L_x_170) ;  /* 0xffffffcc00f87947 */ /* 0x000fea000383ffff */
.L_x_96:
[----:B------:R-:W-:-:S07]  /*82b0*/  MOV R0, UR4 ;  /* 0x0000000400007c02 */ /* 0x000fce0008000f00 */
.L_x_171:
[----:B-1----:R1:W4:Y:S02]  /*82c0*/  SYNCS.PHASECHK.TRANS64.TRYWAIT P0, [R0+URZ], R3 ;  /* 0x00000003000075a7 */ /* 0x00232400080011ff */
[----:B----4-:R-:W-:Y:S05]  /*82d0*/  @!P0 NANOSLEEP.SYNCS 0x989680 ;  /* 0x009896800000895d */ /* 0x010fea0003900000 */
[----:B------:R-:W4:Y:S02]  /*82e0*/  @!P0 SYNCS.PHASECHK.TRANS64 P0, [R0+URZ], R3 ;  /* 0x00000003000085a7 */ /* 0x000f2400080010ff */
[----:B----4-:R-:W-:Y:S05]  /*82f0*/  @!P0 BRA `(.L_x_171) ;  /* 0xfffffffc00f08947 */ /* 0x010fea000383ffff */
[----:B------:R-:W-:Y:S05]  /*8300*/  BRA `(.L_x_172) ;  /* 0xffffffd000047947 */ /* 0x000fea000383ffff */
.L_x_98:
[----:B--2---:R2:W4:Y:S02]  /*8310*/  SYNCS.PHASECHK.TRANS64.TRYWAIT P0, [R0+URZ+0x80], R3 ;  /* 0x00008003000075a7 */ /* 0x00452400080011ff */
[----:B----4-:R-:W-:Y:S05]  /*8320*/  @!P0 NANOSLEEP.SYNCS 0x989680 ;  /* 0x009896800000895d */ /* 0x010fea0003900000 */
[----:B------:R-:W4:Y:S02]  /*8330*/  @!P0 SYNCS.PHASECHK.TRANS64 P0, [R0+URZ+0x80], R3 ;  /* 0x00008003000085a7 */ /* 0x000f2400080010ff */
[----:B----4-:R-:W-:Y:S05]  /*8340*/  @!P0 BRA `(.L_x_98) ;  /* 0xfffffffc00f08947 */ /* 0x010fea000383ffff */
[----:B------:R-:W-:Y:S05]  /*8350*/  BRA `(.L_x_173) ;  /* 0xffffffd000e87947 */ /* 0x000fea000383ffff */
.L_x_108:
[----:B-1----:R1:W3:Y:S02]  /*8360*/  SYNCS.PHASECHK.TRANS64.TRYWAIT P1, [R0+URZ+0x40], R5 ;  /* 0x00004005000075a7 */ /* 0x0022e400080211ff */
[----:B---3--:R-:W-:Y:S05]  /*8370*/  @!P1 NANOSLEEP.SYNCS 0x989680 ;  /* 0x009896800000995d */ /* 0x008fea0003900000 */
[----:B------:R-:W3:Y:S02]  /*8380*/  @!P1 SYNCS.PHASECHK.TRANS64 P1, [R0+URZ+0x40], R5 ;  /* 0x00004005000095a7 */ /* 0x000ee400080210ff */
[----:B---3--:R-:W-:Y:S05]  /*8390*/  @!P1 BRA `(.L_x_108) ;  /* 0xfffffffc00f09947 */ /* 0x008fea000383ffff */
[----:B------:R-:W-:Y:S05]  /*83a0*/  BRA `(.L_x_107) ;  /* 0xffffffe000007947 */ /* 0x000fea000383ffff */
.L_x_110:
[----:B-1----:R1:W4:Y:S02]  /*83b0*/  SYNCS.PHASECHK.TRANS64.TRYWAIT P0, [R76+URZ+0xa0], R3 ;  /* 0x0000a0034c0075a7 */ /* 0x00232400080011ff */
[----:B----4-:R-:W-:Y:S05]  /*83c0*/  @!P0 NANOSLEEP.SYNCS 0x989680 ;  /* 0x009896800000895d */ /* 0x010fea0003900000 */
[----:B------:R-:W4:Y:S02]  /*83d0*/  @!P0 SYNCS.PHASECHK.TRANS64 P0, [R76+URZ+0xa0], R3 ;  /* 0x0000a0034c0085a7 */ /* 0x000f2400080010ff */
[----:B----4-:R-:W-:Y:S05]  /*83e0*/  @!P0 BRA `(.L_x_110) ;  /* 0xfffffffc00f08947 */ /* 0x010fea000383ffff */
[----:B------:R-:W-:Y:S05]  /*83f0*/  BRA `(.L_x_109) ;  /* 0xffffffe000307947 */ /* 0x000fea000383ffff */
.L_x_121:
[----:B--2---:R2:W3:Y:S02]  /*8400*/  SYNCS.PHASECHK.TRANS64.TRYWAIT P0, [R2+URZ+0x40], R83 ;  /* 0x00004053020075a7 */ /* 0x0044e400080011ff */
[----:B---3--:R-:W-:Y:S05]  /*8410*/  @!P0 NANOSLEEP.SYNCS 0x989680 ;  /* 0x009896800000895d */ /* 0x008fea0003900000 */
[----:B------:R-:W3:Y:S02]  /*8420*/  @!P0 SYNCS.PHASECHK.TRANS64 P0, [R2+URZ+0x40], R83 ;  /* 0x00004053020085a7 */ /* 0x000ee400080010ff */
[----:B---3--:R-:W-:Y:S05]  /*8430*/  @!P0 BRA `(.L_x_121) ;  /* 0xfffffffc00f08947 */ /* 0x008fea000383ffff */
[----:B------:R-:W-:Y:S05]  /*8440*/  BRA `(.L_x_120) ;  /* 0xffffffe800547947 */ /* 0x000fea000383ffff */
        .weak           $__internal_0_$__cuda_sm10x_tcgen05_guardrail_trap_col_being_dealloced_not_returned_by_alloc
        .type           $__internal_0_$__cuda_sm10x_tcgen05_guardrail_trap_col_being_dealloced_not_returned_by_alloc,@function
        .size           $__internal_0_$__cuda_sm10x_tcgen05_guardrail_trap_col_being_dealloced_not_returned_by_alloc,($__internal_1_$__cuda_sm10x_tcgen05_guardrail_trap_phase_invalid_during_alloc - $__internal_0_$__cuda_sm10x_tcgen05_guardrail_trap_col_being_dealloced_not_returned_by_alloc)
$__internal_0_$__cuda_sm10x_tcgen05_guardrail_trap_col_being_dealloced_not_returned_by_alloc:
[----:B------:R-:W-:Y:S05]  /*8450*/  BPT.TRAP 0x1 ;  /* 0x000000040000795c */ /* 0x000fea0000300000 */
[----:B------:R-:W-:-:S04]  /*8460*/  HFMA2 R3, -RZ, RZ, 0, 0 ;  /* 0x00000000ff037431 */ /* 0x000fc800000001ff */
[----:B------:R-:W-:Y:S05]  /*8470*/  RET.REL.NODEC R2 `(_ZN7cutlass13device_kernelINS_4gemm6kernel13GemmUniversalIN4cute5tupleIJiiiiEEENS1_10collective13CollectiveMmaINS1_35MainloopSm100TmaUmmaWarpSpecializedILi4ELi2ELi4ENS5_IJNS4_1CILi2EEENSA_ILi1EEESC_EEEEENS5_IJNSA_ILi128EEENSA_ILi64EEESF_EEENS_6half_tENS5_IJlSC_lEEESI_SJ_NS4_8TiledMMAINS4_8MMA_AtomIJNS4_26SM100_MMA_F16BF16_2x1SM_SSISI_SI_fLi128ELi64ELNS4_4UMMA5MajorE0ELSO_0ELNSN_7ScaleInE0ELSP_0EEEEEENS4_6LayoutINS5_IJSC_SC_SC_EEENS5_IJNSA_ILi0EEESU_SU_EEEEENS5_IJNS4_10UnderscoreESX_SX_EEEEENS4_18SM100_TMA_2SM_LOADENS4_14ComposedLayoutINS4_7SwizzleILi3ELi4ELi3EEENS4_18smem_ptr_flag_bitsILi16EEENSS_INS5_IJNSA_ILi8EEESG_EEENS5_IJSG_SC_EEEEEEEvNS4_8identityES10_S1A_vS1B_EENS_8epilogue10collective18CollectiveEpilogueINS1D_23Sm100TmaWarpSpecializedILi3ELi2ELi16ELb1ELb0EEEJNS5_IJSG_SG_SF_EEENS5_IJNSS_ISG_SC_EENSS_INS5_IJNSA_ILi16EEESB_EEENS5_IJSC_NSA_ILi32EEEEEEEEEEESI_SJ_SI_SJ_NS1D_6fusion15FusionCallbacksIS1H_NS1Q_17LinearCombinationISI_fSI_fLNS_15FloatRoundStyleE2EEES1I_S1P_JEEENS4_5SM1004TMEM4LOAD26SM100_TMEM_LOAD_32dp32b16xENS4_13SM90_TMA_LOADENS11_INS12_ILi1ELi4ELi3EEES15_NSS_INS5_IJS16_S1K_EEENS5_IJS1K_SC_EEEEEEENS4_39AutoVectorizingCopyWithAssumedAlignmentILi128EEENS4_14SM90_TMA_STOREES25_S27_S27_EEEvvEEEEvNT_6ParamsE) ;  /* 0xffffff7802e07950 */ /* 0x000fea0003c3ffff */
        .weak           $__internal_1_$__cuda_sm10x_tcgen05_guardrail_trap_phase_invalid_during_alloc
        .type           $__internal_1_$__cuda_sm10x_tcgen05_guardrail_trap_phase_invalid_during_alloc,@function
        .size           $__internal_1_$__cuda_sm10x_tcgen05_guardrail_trap_phase_invalid_during_alloc,($__internal_2_$__cuda_sm10x_tcgen05_guardrail_trap_unallocated_columns_being_dealloced - $__internal_1_$__cuda_sm10x_tcgen05_guardrail_trap_phase_invalid_during_alloc)
$__internal_1_$__cuda_sm10x_tcgen05_guardrail_trap_phase_invalid_during_alloc:
[----:B------:R-:W-:Y:S05]  /*8480*/  BPT.TRAP 0x1 ;  /* 0x000000040000795c */ /* 0x000fea0000300000 */
[----:B------:R-:W-:-:S04]  /*8490*/  MOV R3, 0x0 ;  /* 0x0000000000037802 */ /* 0x000fc80000000f00 */
[----:B------:R-:W-:Y:S05]  /*84a0*/  RET.REL.NODEC R2 `(_ZN7cutlass13device_kernelINS_4gemm6kernel13GemmUniversalIN4cute5tupleIJiiiiEEENS1_10collective13CollectiveMmaINS1_35MainloopSm100TmaUmmaWarpSpecializedILi4ELi2ELi4ENS5_IJNS4_1CILi2EEENSA_ILi1EEESC_EEEEENS5_IJNSA_ILi128EEENSA_ILi64EEESF_EEENS_6half_tENS5_IJlSC_lEEESI_SJ_NS4_8TiledMMAINS4_8MMA_AtomIJNS4_26SM100_MMA_F16BF16_2x1SM_SSISI_SI_fLi128ELi64ELNS4_4UMMA5MajorE0ELSO_0ELNSN_7ScaleInE0ELSP_0EEEEEENS4_6LayoutINS5_IJSC_SC_SC_EEENS5_IJNSA_ILi0EEESU_SU_EEEEENS5_IJNS4_10UnderscoreESX_SX_EEEEENS4_18SM100_TMA_2SM_LOADENS4_14ComposedLayoutINS4_7SwizzleILi3ELi4ELi3EEENS4_18smem_ptr_flag_bitsILi16EEENSS_INS5_IJNSA_ILi8EEESG_EEENS5_IJSG_SC_EEEEEEEvNS4_8identityES10_S1A_vS1B_EENS_8epilogue10collective18CollectiveEpilogueINS1D_23Sm100TmaWarpSpecializedILi3ELi2ELi16ELb1ELb0EEEJNS5_IJSG_SG_SF_EEENS5_IJNSS_ISG_SC_EENSS_INS5_IJNSA_ILi16EEESB_EEENS5_IJSC_NSA_ILi32EEEEEEEEEEESI_SJ_SI_SJ_NS1D_6fusion15FusionCallbacksIS1H_NS1Q_17LinearCombinationISI_fSI_fLNS_15FloatRoundStyleE2EEES1I_S1P_JEEENS4_5SM1004TMEM4LOAD26SM100_TMEM_LOAD_32dp32b16xENS4_13SM90_TMA_LOADENS11_INS12_ILi1ELi4ELi3EEES15_NSS_INS5_IJS16_S1K_EEENS5_IJS1K_SC_EEEEEEENS4_39AutoVectorizingCopyWithAssumedAlignmentILi128EEENS4_14SM90_TMA_STOREES25_S27_S27_EEEvvEEEEvNT_6ParamsE) ;  /* 0xffffff7802d47950 */ /* 0x000fea0003c3ffff */
        .weak           $__internal_2_$__cuda_sm10x_tcgen05_guardrail_trap_unallocated_columns_being_dealloced
        .type           $__internal_2_$__cuda_sm10x_tcgen05_guardrail_trap_unallocated_columns_being_dealloced,@function
        .size           $__internal_2_$__cuda_sm10x_tcgen05_guardrail_trap_unallocated_columns_being_dealloced,(.L_x_175 - $__internal_2_$__cuda_sm10x_tcgen05_guardrail_trap_unallocated_columns_being_dealloced)
$__internal_2_$__cuda_sm10x_tcgen05_guardrail_trap_unallocated_columns_being_dealloced:
[----:B------:R-:W-:Y:S05]  /*84b0*/  BPT.TRAP 0x1 ;  /* 0x000000040000795c */ /* 0x000fea0000300000 */
[----:B------:R-:W-:-:S04]  /*84c0*/  HFMA2 R3, -RZ, RZ, 0, 0 ;  /* 0x00000000ff037431 */ /* 0x000fc800000001ff */
[----:B------:R-:W-:Y:S05]  /*84d0*/  RET.REL.NODEC R2 `(_ZN7cutlass13device_kernelINS_4gemm6kernel13GemmUniversalIN4cute5tupleIJiiiiEEENS1_10collective13CollectiveMmaINS1_35MainloopSm100TmaUmmaWarpSpecializedILi4ELi2ELi4ENS5_IJNS4_1CILi2EEENSA_ILi1EEESC_EEEEENS5_IJNSA_ILi128EEENSA_ILi64EEESF_EEENS_6half_tENS5_IJlSC_lEEESI_SJ_NS4_8TiledMMAINS4_8MMA_AtomIJNS4_26SM100_MMA_F16BF16_2x1SM_SSISI_SI_fLi128ELi64ELNS4_4UMMA5MajorE0ELSO_0ELNSN_7ScaleInE0ELSP_0EEEEEENS4_6LayoutINS5_IJSC_SC_SC_EEENS5_IJNSA_ILi0EEESU_SU_EEEEENS5_IJNS4_10UnderscoreESX_SX_EEEEENS4_18SM100_TMA_2SM_LOADENS4_14ComposedLayoutINS4_7SwizzleILi3ELi4ELi3EEENS4_18smem_ptr_flag_bitsILi16EEENSS_INS5_IJNSA_ILi8EEESG_EEENS5_IJSG_SC_EEEEEEEvNS4_8identityES10_S1A_vS1B_EENS_8epilogue10collective18CollectiveEpilogueINS1D_23Sm100TmaWarpSpecializedILi3ELi2ELi16ELb1ELb0EEEJNS5_IJSG_SG_SF_EEENS5_IJNSS_ISG_SC_EENSS_INS5_IJNSA_ILi16EEESB_EEENS5_IJSC_NSA_ILi32EEEEEEEEEEESI_SJ_SI_SJ_NS1D_6fusion15FusionCallbacksIS1H_NS1Q_17LinearCombinationISI_fSI_fLNS_15FloatRoundStyleE2EEES1I_S1P_JEEENS4_5SM1004TMEM4LOAD26SM100_TMEM_LOAD_32dp32b16xENS4_13SM90_TMA_LOADENS11_INS12_ILi1ELi4ELi3EEES15_NSS_INS5_IJS16_S1K_EEENS5_IJS1K_SC_EEEEEEENS4_39AutoVectorizingCopyWithAssumedAlignmentILi128EEENS4_14SM90_TMA_STOREES25_S27_S27_EEEvvEEEEvNT_6ParamsE) ;  /* 0xffffff7802c87950 */ /* 0x000fea0003c3ffff */
.L_x_174:
[----:B------:R-:W-:-:S00]  /*84e0*/  BRA `(.L_x_174) ;  /* 0xfffffffc00fc7947 */ /* 0x000fc0000383ffff */
[----:B------:R-:W-:-:S00]  /*84f0*/  NOP ;  /* 0x0000000000007918 */ /* 0x000fc00000000000 */
        /* <DEDUP_REMOVED lines=8> */
.L_x_175:


//--------------------- .nv.global.init           --------------------------
	.section	.nv.global.init,"aw",@progbits
.nv.global.init:
	.type		$str$27,@object
	.size		$str$27,($str$28 - $str$27)
$str$27:
        /*0000*/ 	.byte	0x28, 0x61, 0x64, 0x64, 0x72, 0x65, 0x73, 0x73, 0x20, 0x26, 0x20, 0x6d, 0x61, 0x73, 0x6b, 0x29
        /*0010*/ 	.byte	0x20, 0x3d, 0x3d, 0x20, 0x30, 0x00
	.type		$str$28,@object
	.size		$str$28,($str$26 - $str$28)
$str$28:
        /*0016*/ 	.byte	0x2f, 0x74, 0x6d, 0x70, 0x2f, 0x63, 0x75, 0x74, 0x6c, 0x61, 0x73, 0x73, 0x5f, 0x73, 0x77, 0x65
        /*0026*/ 	.byte	0x65, 0x70, 0x5f, 0x73, 0x72, 0x63, 0x2f, 0x69, 0x6e, 0x63, 0x6c, 0x75, 0x64, 0x65, 0x2f, 0x63
        /*0036*/ 	.byte	0x75, 0x74, 0x65, 0x2f, 0x70, 0x6f, 0x69, 0x6e, 0x74, 0x65, 0x72, 0x5f, 0x66, 0x6c, 0x61, 0x67
        /*0046*/ 	.byte	0x67, 0x65, 0x64, 0x2e, 0x68, 0x70, 0x70, 0x00
	.type		$str$26,@object
	.size		$str$26,($str$25 - $str$26)
$str$26:
        /*004e*/ 	.byte	0x2f, 0x74, 0x6d, 0x70, 0x2f, 0x63, 0x75, 0x74, 0x6c, 0x61, 0x73, 0x73, 0x5f, 0x73, 0x77, 0x65
        /*005e*/ 	.byte	0x65, 0x70, 0x5f, 0x73, 0x72, 0x63, 0x2f, 0x69, 0x6e, 0x63, 0x6c, 0x75, 0x64, 0x65, 0x2f, 0x63
        /*006e*/ 	.byte	0x75, 0x74, 0x65, 0x2f, 0x61, 0x74, 0x6f, 0x6d, 0x2f, 0x63, 0x6f, 0x70, 0x79, 0x5f, 0x74, 0x72
        /*007e*/ 	.byte	0x61, 0x69, 0x74, 0x73, 0x5f, 0x73, 0x6d, 0x31, 0x30, 0x30, 0x2e, 0x68, 0x70, 0x70, 0x00
	.type		$str$25,@object
	.size		$str$25,(__unnamed_1 - $str$25)
$str$25:
        /*008d*/ 	.byte	0x28, 0x28, 0x75, 0x69, 0x6e, 0x74, 0x33, 0x32, 0x5f, 0x74, 0x28, 0x74, 0x68, 0x72, 0x65, 0x61
        /*009d*/ 	.byte	0x64, 0x49, 0x64, 0x78, 0x2e, 0x78, 0x29, 0x20, 0x2f, 0x20, 0x33, 0x32, 0x29, 0x20, 0x25, 0x20
        /*00ad*/ 	.byte	0x34, 0x29, 0x20, 0x3d, 0x3d, 0x20, 0x28, 0x28, 0x28, 0x74, 0x6d, 0x65, 0x6d, 0x5f, 0x61, 0x64
        /*00bd*/ 	.byte	0x64, 0x72, 0x20, 0x3e, 0x3e, 0x20, 0x31, 0x36, 0x29, 0x20, 0x2f, 0x20, 0x33, 0x32, 0x29, 0x20
        /*00cd*/ 	.byte	0x25, 0x20, 0x34, 0x29, 0x00
	.type		__unnamed_1,@object
	.size		__unnamed_1,(__unnamed_2 - __unnamed_1)
__unnamed_1:
        /*00d2*/ 	.byte	0x61, 0x75, 0x74, 0x6f, 0x20, 0x63, 0x75, 0x74, 0x65, 0x3a, 0x3a, 0x61, 0x73, 0x5f, 0x70, 0x6f
        /* <DEDUP_REMOVED lines=24> */
        /*0262*/ 	.byte	0x34, 0x38, 0x3e, 0x3e, 0x3e, 0x3e, 0x5d, 0x00
	.type		__unnamed_2,@object
	.size		__unnamed_2,(.L_2 - __unnamed_2)
__unnamed_2:
        /* <DEDUP_REMOVED lines=40> */
        /*04ea*/ 	.byte	0x3a, 0x3a, 0x43, 0x3c, 0x30, 0x3e, 0x3e, 0x3e, 0x3e, 0x5d, 0x00
.L_2:


//--------------------- .nv.shared._ZN7cutlass13device_kernelINS_4gemm6kernel13GemmUniversalIN4cute5tupleIJiiiiEEENS1_10collective13CollectiveMmaINS1_35MainloopSm100TmaUmmaWarpSpecializedILi4ELi2ELi4ENS5_IJNS4_1CILi2EEENSA_ILi1EEESC_EEEEENS5_IJNSA_ILi128EEENSA_ILi64EEESF_EEENS_6half_tENS5_IJlSC_lEEESI_SJ_NS4_8TiledMMAINS4_8MMA_AtomIJNS4_26SM100_MMA_F16BF16_2x1SM_SSISI_SI_fLi128ELi64ELNS4_4UMMA5MajorE0ELSO_0ELNSN_7ScaleInE0ELSP_0EEEEEENS4_6LayoutINS5_IJSC_SC_SC_EEENS5_IJNSA_ILi0EEESU_SU_EEEEENS5_IJNS4_10UnderscoreESX_SX_EEEEENS4_18SM100_TMA_2SM_LOADENS4_14ComposedLayoutINS4_7SwizzleILi3ELi4ELi3EEENS4_18smem_ptr_flag_bitsILi16EEENSS_INS5_IJNSA_ILi8EEESG_EEENS5_IJSG_SC_EEEEEEEvNS4_8identityES10_S1A_vS1B_EENS_8epilogue10collective18CollectiveEpilogueINS1D_23Sm100TmaWarpSpecializedILi3ELi2ELi16ELb1ELb0EEEJNS5_IJSG_SG_SF_EEENS5_IJNSS_ISG_SC_EENSS_INS5_IJNSA_ILi16EEESB_EEENS5_IJSC_NSA_ILi32EEEEEEEEEEESI_SJ_SI_SJ_NS1D_6fusion15FusionCallbacksIS1H_NS1Q_17LinearCombinationISI_fSI_fLNS_15FloatRoundStyleE2EEES1I_S1P_JEEENS4_5SM1004TMEM4LOAD26SM100_TMEM_LOAD_32dp32b16xENS4_13SM90_TMA_LOADENS11_INS12_ILi1ELi4ELi3EEES15_NSS_INS5_IJS16_S1K_EEENS5_IJS1K_SC_EEEEEEENS4_39AutoVectorizingCopyWithAssumedAlignmentILi128EEENS4_14SM90_TMA_STOREES25_S27_S27_EEEvvEEEEvNT_6ParamsE --------------------------
	.section	.nv.shared._ZN7cutlass13device_kernelINS_4gemm6kernel13GemmUniversalIN4cute5tupleIJiiiiEEENS1_10collective13CollectiveMmaINS1_35MainloopSm100TmaUmmaWarpSpecializedILi4ELi2ELi4ENS5_IJNS4_1CILi2EEENSA_ILi1EEESC_EEEEENS5_IJNSA_ILi128EEENSA_ILi64EEESF_EEENS_6half_tENS5_IJlSC_lEEESI_SJ_NS4_8TiledMMAINS4_8MMA_AtomIJNS4_26SM100_MMA_F16BF16_2x1SM_SSISI_SI_fLi128ELi64ELNS4_4UMMA5MajorE0ELSO_0ELNSN_7ScaleInE0ELSP_0EEEEEENS4_6LayoutINS5_IJSC_SC_SC_EEENS5_IJNSA_ILi0EEESU_SU_EEEEENS5_IJNS4_10UnderscoreESX_SX_EEEEENS4_18SM100_TMA_2SM_LOADENS4_14ComposedLayoutINS4_7SwizzleILi3ELi4ELi3EEENS4_18smem_ptr_flag_bitsILi16EEENSS_INS5_IJNSA_ILi8EEESG_EEENS5_IJSG_SC_EEEEEEEvNS4_8identityES10_S1A_vS1B_EENS_8epilogue10collective18CollectiveEpilogueINS1D_23Sm100TmaWarpSpecializedILi3ELi2ELi16ELb1ELb0EEEJNS5_IJSG_SG_SF_EEENS5_IJNSS_ISG_SC_EENSS_INS5_IJNSA_ILi16EEESB_EEENS5_IJSC_NSA_ILi32EEEEEEEEEEESI_SJ_SI_SJ_NS1D_6fusion15FusionCallbacksIS1H_NS1Q_17LinearCombinationISI_fSI_fLNS_15FloatRoundStyleE2EEES1I_S1P_JEEENS4_5SM1004TMEM4LOAD26SM100_TMEM_LOAD_32dp32b16xENS4_13SM90_TMA_LOADENS11_INS12_ILi1ELi4ELi3EEES15_NSS_INS5_IJS16_S1K_EEENS5_IJS1K_SC_EEEEEEENS4_39AutoVectorizingCopyWithAssumedAlignmentILi128EEENS4_14SM90_TMA_STOREES25_S27_S27_EEEvvEEEEvNT_6ParamsE,"aw",@nobits
	.sectionflags	@""
	.align	16
	.zero		1024


//--------------------- .nv.shared.reserved.0     --------------------------
	.section	.nv.shared.reserved.0,"aw",@nobits
	.weak		__nv_reservedSMEM_offset_0_alias
	.size		__nv_reservedSMEM_offset_0_alias, 0, 64
	.other		__nv_reservedSMEM_offset_0_alias,@"STO_CUDA_RESERVED_SHARED STV_DEFAULT"
__nv_reservedSMEM_offset_0_alias:
	.zero		0
.nv.shared.reserved.0:
	.zero		64
	.weak		__nv_reservedSMEM_tcgen05_partition
	.type		__nv_reservedSMEM_tcgen05_partition,@object
	.size		__nv_reservedSMEM_tcgen05_partition,(.L_0 - __nv_reservedSMEM_tcgen05_partition)
__nv_reservedSMEM_tcgen05_partition:
	.zero		32
.L_0:


//--------------------- .nv.global                --------------------------
	.section	.nv.global,"aw",@nobits
.nv.global:
	.type		_ZN39_INTERNAL_dd77e14c_4_k_cu_5c6a2187_73444cute1_E,@object
	.size		_ZN39_INTERNAL_dd77e14c_4_k_cu_5c6a2187_73444cute1_E,(_ZN39_INTERNAL_dd77e14c_4_k_cu_5c6a2187_73444cuda3std3__45__cpo6cbeginE - _ZN39_INTERNAL_dd77e14c_4_k_cu_5c6a2187_73444cute1_E)
_ZN39_INTERNAL_dd77e14c_4_k_cu_5c6a2187_73444cute1_E:
	.zero		1
	.type		_ZN39_INTERNAL_dd77e14c_4_k_cu_5c6a2187_73444cuda3std3__45__cpo6cbeginE,@object
	.size		_ZN39_INTERNAL_dd77e14c_4_k_cu_5c6a2187_73444cuda3std3__45__cpo6cbeginE,(_ZN39_INTERNAL_dd77e14c_4_k_cu_5c6a2187_73444cuda3std3__48in_placeE - _ZN39_INTERNAL_dd77e14c_4_k_cu_5c6a2187_73444cuda3std3__45__cpo6cbeginE)
_ZN39_INTERNAL_dd77e14c_4_k_cu_5c6a2187_73444cuda3std3__45__cpo6cbeginE:
	.zero		1
	.type		_ZN39_INTERNAL_dd77e14c_4_k_cu_5c6a2187_73444cuda3std3__48in_placeE,@object
	.size		_ZN39_INTERNAL_dd77e14c_4_k_cu_5c6a2187_73444cuda3std3__48in_placeE,(_ZN39_INTERNAL_dd77e14c_4_k_cu_5c6a2187_73444cuda3std6ranges3__45__cpo9iter_moveE - _ZN39_INTERNAL_dd77e14c_4_k_cu_5c6a2187_73444cuda3std3__48in_placeE)
_ZN39_INTERNAL_dd77e14c_4_k_cu_5c6a2187_73444cuda3std3__48in_placeE:
	.zero		1
	.type		_ZN39_INTERNAL_dd77e14c_4_k_cu_5c6a2187_73444cuda3std6ranges3__45__cpo9iter_moveE,@object
	.size		_ZN39_INTERNAL_dd77e14c_4_k_cu_5c6a2187_73444cuda3std6ranges3__45__cpo9iter_moveE,(_ZN39_INTERNAL_dd77e14c_4_k_cu_5c6a2187_73444cuda3std3__45__cpo5beginE - _ZN39_INTERNAL_dd77e14c_4_k_cu_5c6a2187_73444cuda3std6ranges3__45__cpo9iter_moveE)
_ZN39_INTERNAL_dd77e14c_4_k_cu_5c6a2187_73444cuda3std6ranges3__45__cpo9iter_moveE:
	.zero		1
	.type		_ZN39_INTERNAL_dd77e14c_4_k_cu_5c6a2187_73444cuda3std3__45__cpo5beginE,@object
	.size		_ZN39_INTERNAL_dd77e14c_4_k_cu_5c6a2187_73444cuda3std3__45__cpo5beginE,(_ZN39_INTERNAL_dd77e14c_4_k_cu_5c6a2187_73444cuda3std3__441_GLOBAL__N__dd77e14c_4_k_cu_5c6a2187_73446ignoreE - _ZN39_INTERNAL_dd77e14c_4_k_cu_5c6a2187_73444cuda3std3__45__cpo5beginE)
_ZN39_INTERNAL_dd77e14c_4_k_cu_5c6a2187_73444cuda3std3__45__cpo5beginE:
	.zero		1
	.type		_ZN39_INTERNAL_dd77e14c_4_k_cu_5c6a2187_73444cuda3std3__441_GLOBAL__N__dd77e14c_4_k_cu_5c6a2187_73446ignoreE,@object
	.size		_ZN39_INTERNAL_dd77e14c_4_k_cu_5c6a2187_73444cuda3std3__441_GLOBAL__N__dd77e14c_4_k_cu_5c6a2187_73446ignoreE,(_ZN39_INTERNAL_dd77e14c_4_k_cu_5c6a2187_73444cute7productE - _ZN39_INTERNAL_dd77e14c_4_k_cu_5c6a2187_73444cuda3std3__441_GLOBAL__N__dd77e14c_4_k_cu_5c6a2187_73446ignoreE)
_ZN39_INTERNAL_dd77e14c_4_k_cu_5c6a2187_73444cuda3std3__441_GLOBAL__N__dd77e14c_4_k_cu_5c6a2187_73446ignoreE:
	.zero		1
	.type		_ZN39_INTERNAL_dd77e14c_4_k_cu_5c6a2187_73444cute7productE,@object
	.size		_ZN39_INTERNAL_dd77e14c_4_k_cu_5c6a2187_73444cute7productE,(_ZN39_INTERNAL_dd77e14c_4_k_cu_5c6a2187_73444cuda3std3__45__cpo3endE - _ZN39_INTERNAL_dd77e14c_4_k_cu_5c6a2187_73444cute7productE)
_ZN39_INTERNAL_dd77e14c_4_k_cu_5c6a2187_73444cute7productE:
	.zero		1
	.type		_ZN39_INTERNAL_dd77e14c_4_k_cu_5c6a2187_73444cuda3std3__45__cpo3endE,@object
	.size		_ZN39_INTERNAL_dd77e14c_4_k_cu_5c6a2187_73444cuda3std3__45__cpo3endE,(_ZN39_INTERNAL_dd77e14c_4_k_cu_5c6a2187_73444cuda3std3__419piecewise_constructE - _ZN39_INTERNAL_dd77e14c_4_k_cu_5c6a2187_73444cuda3std3__45__cpo3endE)
_ZN39_INTERNAL_dd77e14c_4_k_cu_5c6a2187_73444cuda3std3__45__cpo3endE:
	.zero		1
	.type		_ZN39_INTERNAL_dd77e14c_4_k_cu_5c6a2187_73444cuda3std3__419piecewise_constructE,@object
	.size		_ZN39_INTERNAL_dd77e14c_4_k_cu_5c6a2187_73444cuda3std3__419piecewise_constructE,(_ZN39_INTERNAL_dd77e14c_4_k_cu_5c6a2187_73444cuda3std3__45__cpo4cendE - _ZN39_INTERNAL_dd77e14c_4_k_cu_5c6a2187_73444cuda3std3__419piecewise_constructE)
_ZN39_INTERNAL_dd77e14c_4_k_cu_5c6a2187_73444cuda3std3__419piecewise_constructE:
	.zero		1
	.type		_ZN39_INTERNAL_dd77e14c_4_k_cu_5c6a2187_73444cuda3std3__45__cpo4cendE,@object
	.size		_ZN39_INTERNAL_dd77e14c_4_k_cu_5c6a2187_73444cuda3std3__45__cpo4cendE,(_ZN39_INTERNAL_dd77e14c_4_k_cu_5c6a2187_73444cuda3std6ranges3__45__cpo4swapE - _ZN39_INTERNAL_dd77e14c_4_k_cu_5c6a2187_73444cuda3std3__45__cpo4cendE)
_ZN39_INTERNAL_dd77e14c_4_k_cu_5c6a2187_73444cuda3std3__45__cpo4cendE:
	.zero		1
	.type		_ZN39_INTERNAL_dd77e14c_4_k_cu_5c6a2187_73444cuda3std6ranges3__45__cpo4swapE,@object
	.size		_ZN39_INTERNAL_dd77e14c_4_k_cu_5c6a2187_73444cuda3std6ranges3__45__cpo4swapE,(.L_10 - _ZN39_INTERNAL_dd77e14c_4_k_cu_5c6a2187_73444cuda3std6ranges3__45__cpo4swapE)
_ZN39_INTERNAL_dd77e14c_4_k_cu_5c6a2187_73444cuda3std6ranges3__45__cpo4swapE:
	.zero		1
.L_10:


//--------------------- .nv.constant0._ZN7cutlass13device_kernelINS_4gemm6kernel13GemmUniversalIN4cute5tupleIJiiiiEEENS1_10collective13CollectiveMmaINS1_35MainloopSm100TmaUmmaWarpSpecializedILi4ELi2ELi4ENS5_IJNS4_1CILi2EEENSA_ILi1EEESC_EEEEENS5_IJNSA_ILi128EEENSA_ILi64EEESF_EEENS_6half_tENS5_IJlSC_lEEESI_SJ_NS4_8TiledMMAINS4_8MMA_AtomIJNS4_26SM100_MMA_F16BF16_2x1SM_SSISI_SI_fLi128ELi64ELNS4_4UMMA5MajorE0ELSO_0ELNSN_7ScaleInE0ELSP_0EEEEEENS4_6LayoutINS5_IJSC_SC_SC_EEENS5_IJNSA_ILi0EEESU_SU_EEEEENS5_IJNS4_10UnderscoreESX_SX_EEEEENS4_18SM100_TMA_2SM_LOADENS4_14ComposedLayoutINS4_7SwizzleILi3ELi4ELi3EEENS4_18smem_ptr_flag_bitsILi16EEENSS_INS5_IJNSA_ILi8EEESG_EEENS5_IJSG_SC_EEEEEEEvNS4_8identityES10_S1A_vS1B_EENS_8epilogue10collective18CollectiveEpilogueINS1D_23Sm100TmaWarpSpecializedILi3ELi2ELi16ELb1ELb0EEEJNS5_IJSG_SG_SF_EEENS5_IJNSS_ISG_SC_EENSS_INS5_IJNSA_ILi16EEESB_EEENS5_IJSC_NSA_ILi32EEEEEEEEEEESI_SJ_SI_SJ_NS1D_6fusion15FusionCallbacksIS1H_NS1Q_17LinearCombinationISI_fSI_fLNS_15FloatRoundStyleE2EEES1I_S1P_JEEENS4_5SM1004TMEM4LOAD26SM100_TMEM_LOAD_32dp32b16xENS4_13SM90_TMA_LOADENS11_INS12_ILi1ELi4ELi3EEES15_NSS_INS5_IJS16_S1K_EEENS5_IJS1K_SC_EEEEEEENS4_39AutoVectorizingCopyWithAssumedAlignmentILi128EEENS4_14SM90_TMA_STOREES25_S27_S27_EEEvvEEEEvNT_6ParamsE --------------------------
	.section	.nv.constant0._ZN7cutlass13device_kernelINS_4gemm6kernel13GemmUniversalIN4cute5tupleIJiiiiEEENS1_10collective13CollectiveMmaINS1_35MainloopSm100TmaUmmaWarpSpecializedILi4ELi2ELi4ENS5_IJNS4_1CILi2EEENSA_ILi1EEESC_EEEEENS5_IJNSA_ILi128EEENSA_ILi64EEESF_EEENS_6half_tENS5_IJlSC_lEEESI_SJ_NS4_8TiledMMAINS4_8MMA_AtomIJNS4_26SM100_MMA_F16BF16_2x1SM_SSISI_SI_fLi128ELi64ELNS4_4UMMA5MajorE0ELSO_0ELNSN_7ScaleInE0ELSP_0EEEEEENS4_6LayoutINS5_IJSC_SC_SC_EEENS5_IJNSA_ILi0EEESU_SU_EEEEENS5_IJNS4_10UnderscoreESX_SX_EEEEENS4_18SM100_TMA_2SM_LOADENS4_14ComposedLayoutINS4_7SwizzleILi3ELi4ELi3EEENS4_18smem_ptr_flag_bitsILi16EEENSS_INS5_IJNSA_ILi8EEESG_EEENS5_IJSG_SC_EEEEEEEvNS4_8identityES10_S1A_vS1B_EENS_8epilogue10collective18CollectiveEpilogueINS1D_23Sm100TmaWarpSpecializedILi3ELi2ELi16ELb1ELb0EEEJNS5_IJSG_SG_SF_EEENS5_IJNSS_ISG_SC_EENSS_INS5_IJNSA_ILi16EEESB_EEENS5_IJSC_NSA_ILi32EEEEEEEEEEESI_SJ_SI_SJ_NS1D_6fusion15FusionCallbacksIS1H_NS1Q_17LinearCombinationISI_fSI_fLNS_15FloatRoundStyleE2EEES1I_S1P_JEEENS4_5SM1004TMEM4LOAD26SM100_TMEM_LOAD_32dp32b16xENS4_13SM90_TMA_LOADENS11_INS12_ILi1ELi4ELi3EEES15_NSS_INS5_IJS16_S1K_EEENS5_IJS1K_SC_EEEEEEENS4_39AutoVectorizingCopyWithAssumedAlignmentILi128EEENS4_14SM90_TMA_STOREES25_S27_S27_EEEvvEEEEvNT_6ParamsE,"a",@progbits
	.sectionflags	@""
	.align	4
.nv.constant0._ZN7cutlass13device_kernelINS_4gemm6kernel13GemmUniversalIN4cute5tupleIJiiiiEEENS1_10collective13CollectiveMmaINS1_35MainloopSm100TmaUmmaWarpSpecializedILi4ELi2ELi4ENS5_IJNS4_1CILi2EEENSA_ILi1EEESC_EEEEENS5_IJNSA_ILi128EEENSA_ILi64EEESF_EEENS_6half_tENS5_IJlSC_lEEESI_SJ_NS4_8TiledMMAINS4_8MMA_AtomIJNS4_26SM100_MMA_F16BF16_2x1SM_SSISI_SI_fLi128ELi64ELNS4_4UMMA5MajorE0ELSO_0ELNSN_7ScaleInE0ELSP_0EEEEEENS4_6LayoutINS5_IJSC_SC_SC_EEENS5_IJNSA_ILi0EEESU_SU_EEEEENS5_IJNS4_10UnderscoreESX_SX_EEEEENS4_18SM100_TMA_2SM_LOADENS4_14ComposedLayoutINS4_7SwizzleILi3ELi4ELi3EEENS4_18smem_ptr_flag_bitsILi16EEENSS_INS5_IJNSA_ILi8EEESG_EEENS5_IJSG_SC_EEEEEEEvNS4_8identityES10_S1A_vS1B_EENS_8epilogue10collective18CollectiveEpilogueINS1D_23Sm100TmaWarpSpecializedILi3ELi2ELi16ELb1ELb0EEEJNS5_IJSG_SG_SF_EEENS5_IJNSS_ISG_SC_EENSS_INS5_IJNSA_ILi16EEESB_EEENS5_IJSC_NSA_ILi32EEEEEEEEEEESI_SJ_SI_SJ_NS1D_6fusion15FusionCallbacksIS1H_NS1Q_17LinearCombinationISI_fSI_fLNS_15FloatRoundStyleE2EEES1I_S1P_JEEENS4_5SM1004TMEM4LOAD26SM100_TMEM_LOAD_32dp32b16xENS4_13SM90_TMA_LOADENS11_INS12_ILi1ELi4ELi3EEES15_NSS_INS5_IJS16_S1K_EEENS5_IJS1K_SC_EEEEEEENS4_39AutoVectorizingCopyWithAssumedAlignmentILi128EEENS4_14SM90_TMA_STOREES25_S27_S27_EEEvvEEEEvNT_6ParamsE:
	.zero		2944


//--------------------- SYMBOLS --------------------------

	.type		.nv.reservedSmem.offset0,@object
	.size		.nv.reservedSmem.offset0,0x4
	.type		.nv.reservedSmem.cap,@object
	.size		.nv.reservedSmem.cap,0x4
	.type		__assertfail,@function
